// auto-generated by cutlass_sweep.gemm — config: {"arch": "sm_100", "cluster_m": 2, "cluster_n": 2, "dtype": "e5m2", "dtype_b": "e5m2", "layout": "nt", "stages": 0, "tile_k": 128, "tile_m": 128, "tile_n": 256}
#include "cutlass/cutlass.h"
#include "cutlass/gemm/collective/collective_builder.hpp"
#include "cutlass/gemm/device/gemm_universal_adapter.h"
#include "cutlass/gemm/kernel/gemm_universal.hpp"
#include "cutlass/epilogue/collective/collective_builder.hpp"

using ElemA = cutlass::float_e5m2_t;
using ElemB = cutlass::float_e5m2_t;
using ElemCD = cutlass::float_e5m2_t;
using Acc  = float;
using TileShape    = cute::Shape<cute::_128, cute::_256, cute::_128>;
using ClusterShape = cute::Shape<cute::_2, cute::_2, cute::_1>;

using CollectiveEpilogue = typename cutlass::epilogue::collective::CollectiveBuilder<
    cutlass::arch::Sm100, cutlass::arch::OpClassTensorOp,
    TileShape, ClusterShape,
    cutlass::epilogue::collective::EpilogueTileAuto,
    Acc, Acc,
    ElemCD, cutlass::layout::RowMajor, 128 / cutlass::sizeof_bits<ElemCD>::value,
    ElemCD, cutlass::layout::RowMajor, 128 / cutlass::sizeof_bits<ElemCD>::value,
    cutlass::epilogue::collective::EpilogueScheduleAuto
  >::CollectiveOp;

using CollectiveMainloop = typename cutlass::gemm::collective::CollectiveBuilder<
    cutlass::arch::Sm100, cutlass::arch::OpClassTensorOp,
    ElemA, cutlass::layout::RowMajor, 128 / cutlass::sizeof_bits<ElemA>::value,
    ElemB, cutlass::layout::ColumnMajor, 128 / cutlass::sizeof_bits<ElemB>::value,
    Acc,
    TileShape, ClusterShape,
    cutlass::gemm::collective::StageCountAutoCarveout<static_cast<int>(sizeof(typename CollectiveEpilogue::SharedStorage))>,
    cutlass::gemm::collective::KernelScheduleAuto
  >::CollectiveOp;

using GemmKernel = cutlass::gemm::kernel::GemmUniversal<
    cute::Shape<int,int,int,int>,
    CollectiveMainloop,
    CollectiveEpilogue
>;
using Gemm = cutlass::gemm::device::GemmUniversalAdapter<GemmKernel>;

// Force the device kernel symbol into the cubin without needing a host main.
auto* _anchor = &cutlass::device_kernel<GemmKernel>;


// ===== COMPILED SASS (sm_100a) =====

	.target	sm_100a

	.elftype	@"ET_EXEC"


//--------------------- .note.nv.tkinfo           --------------------------
	.section	.note.nv.tkinfo,"",@"SHT_NOTE"
	.sectionflags	@"SHF_NOTE_NV_TKINFO"
	.tkinfo
        /*0018*/ 	.word	0x00000002
        /*0030*/ 	.string	""
        /*0030*/ 	.string	"ptxas"
        /*0030*/ 	.string	"Cuda compilation tools, release 13.0, V13.0.88"
        /*0030*/ 	.string	"Build cuda_13.0.r13.0/compiler.36424714_0"
        /*0030*/ 	.string	"-arch sm_100a -m 64 "



//--------------------- .note.nv.cuinfo           --------------------------
	.section	.note.nv.cuinfo,"",@"SHT_NOTE"
	.sectionflags	@"SHF_NOTE_NV_CUINFO"
        /*0018*/ 	.short	0x0002
        /*001a*/ 	.short	0x0064
        /*001c*/ 	.short	0x0082
	.zero		2


//--------------------- .nv.info                  --------------------------
	.section	.nv.info,"",@"SHT_CUDA_INFO"
	.align	4


	//----- nvinfo : EIATTR_REGCOUNT
	.align		4
        /*0000*/ 	.byte	0x04, 0x2f
        /*0002*/ 	.short	(.L_20 - .L_19)
	.align		4
.L_19:
        /*0004*/ 	.word	index@(_ZN7cutlass13device_kernelINS_4gemm6kernel13GemmUniversalIN4cute5tupleIJiiiiEEENS1_10collective13CollectiveMmaINS1_35MainloopSm100TmaUmmaWarpSpecializedILi8ELi2ELi4ENS5_IJNS4_1CILi2EEESB_NSA_ILi1EEEEEEEENS5_IJNSA_ILi128EEENSA_ILi256EEESF_EEENS_12float_e5m2_tENS5_IJlSC_lEEESI_SJ_NS4_8TiledMMAINS4_8MMA_AtomIJNS4_10MMA_TraitsINS4_25SM100_MMA_F8F6F4_2x1SM_SSEJSI_SI_fSF_SG_NS4_17integral_constantINS4_4UMMA5MajorELSQ_0EEESR_NSO_INSP_7ScaleInELSS_0EEEST_EEEEEENS4_6LayoutINS5_IJSC_SC_SC_EEENS5_IJNSA_ILi0EEESY_SY_EEEEENS5_IJNS4_10UnderscoreES11_S11_EEEEENS4_28SM100_TMA_2SM_LOAD_MULTICASTENS4_14ComposedLayoutINS4_7SwizzleILi3ELi4ELi3EEENS4_18smem_ptr_flag_bitsILi8EEENSW_INS5_IJNSA_ILi8EEESF_EEENS5_IJSF_SC_EEEEEEEvNS4_8identityENS4_18SM100_TMA_2SM_LOADES1E_vS1F_EENS_8epilogue10collective18CollectiveEpilogueINS1I_23Sm100TmaWarpSpecializedILi4ELi2ELi32ELb0ELb0EEEJNS5_IJNSA_ILi64EEESG_SF_EEENS5_IJNSW_IS1N_SC_EENSW_INS5_IJNSA_ILi32EEESB_EEENS5_IJSC_SF_EEEEEEEESI_SJ_SI_SJ_NS1I_6fusion15FusionCallbacksIS1M_NS1V_17LinearCombinationISI_fSI_fLNS_15FloatRoundStyleE2EEES1O_S1U_JEEENS4_5SM1004TMEM4LOAD26SM100_TMEM_LOAD_32dp32b32xENS4_13SM90_TMA_LOADENS15_INS16_ILi1ELi4ELi3EEES19_NSW_INS5_IJS1A_S1Q_EEENS5_IJS1Q_SC_EEEEEEENS4_39AutoVectorizingCopyWithAssumedAlignmentILi128EEENS4_14SM90_TMA_STOREES2A_S2C_S2C_EEEvvEEEEvNT_6ParamsE)
        /*0008*/ 	.word	0x00000074


	//----- nvinfo : EIATTR_FRAME_SIZE
	.align		4
.L_20:
        /*000c*/ 	.byte	0x04, 0x11
        /*000e*/ 	.short	(.L_22 - .L_21)
	.align		4
.L_21:
        /*0010*/ 	.word	index@($__internal_2_$__cuda_sm10x_tcgen05_guardrail_trap_unallocated_columns_being_dealloced)
        /*0014*/ 	.word	0x00000000


	//----- nvinfo : EIATTR_FRAME_SIZE
	.align		4
.L_22:
        /*0018*/ 	.byte	0x04, 0x11
        /*001a*/ 	.short	(.L_24 - .L_23)
	.align		4
.L_23:
        /*001c*/ 	.word	index@($__internal_1_$__cuda_sm10x_tcgen05_guardrail_trap_phase_invalid_during_alloc)
        /*0020*/ 	.word	0x00000000


	//----- nvinfo : EIATTR_FRAME_SIZE
	.align		4
.L_24:
        /*0024*/ 	.byte	0x04, 0x11
        /*0026*/ 	.short	(.L_26 - .L_25)
	.align		4
.L_25:
        /*0028*/ 	.word	index@($__internal_0_$__cuda_sm10x_tcgen05_guardrail_trap_col_being_dealloced_not_returned_by_alloc)
        /*002c*/ 	.word	0x00000000


	//----- nvinfo : EIATTR_FRAME_SIZE
	.align		4
.L_26:
        /*0030*/ 	.byte	0x04, 0x11
        /*0032*/ 	.short	(.L_28 - .L_27)
	.align		4
.L_27:
        /*0034*/ 	.word	index@(_ZN7cutlass13device_kernelINS_4gemm6kernel13GemmUniversalIN4cute5tupleIJiiiiEEENS1_10collective13CollectiveMmaINS1_35MainloopSm100TmaUmmaWarpSpecializedILi8ELi2ELi4ENS5_IJNS4_1CILi2EEESB_NSA_ILi1EEEEEEEENS5_IJNSA_ILi128EEENSA_ILi256EEESF_EEENS_12float_e5m2_tENS5_IJlSC_lEEESI_SJ_NS4_8TiledMMAINS4_8MMA_AtomIJNS4_10MMA_TraitsINS4_25SM100_MMA_F8F6F4_2x1SM_SSEJSI_SI_fSF_SG_NS4_17integral_constantINS4_4UMMA5MajorELSQ_0EEESR_NSO_INSP_7ScaleInELSS_0EEEST_EEEEEENS4_6LayoutINS5_IJSC_SC_SC_EEENS5_IJNSA_ILi0EEESY_SY_EEEEENS5_IJNS4_10UnderscoreES11_S11_EEEEENS4_28SM100_TMA_2SM_LOAD_MULTICASTENS4_14ComposedLayoutINS4_7SwizzleILi3ELi4ELi3EEENS4_18smem_ptr_flag_bitsILi8EEENSW_INS5_IJNSA_ILi8EEESF_EEENS5_IJSF_SC_EEEEEEEvNS4_8identityENS4_18SM100_TMA_2SM_LOADES1E_vS1F_EENS_8epilogue10collective18CollectiveEpilogueINS1I_23Sm100TmaWarpSpecializedILi4ELi2ELi32ELb0ELb0EEEJNS5_IJNSA_ILi64EEESG_SF_EEENS5_IJNSW_IS1N_SC_EENSW_INS5_IJNSA_ILi32EEESB_EEENS5_IJSC_SF_EEEEEEEESI_SJ_SI_SJ_NS1I_6fusion15FusionCallbacksIS1M_NS1V_17LinearCombinationISI_fSI_fLNS_15FloatRoundStyleE2EEES1O_S1U_JEEENS4_5SM1004TMEM4LOAD26SM100_TMEM_LOAD_32dp32b32xENS4_13SM90_TMA_LOADENS15_INS16_ILi1ELi4ELi3EEES19_NSW_INS5_IJS1A_S1Q_EEENS5_IJS1Q_SC_EEEEEEENS4_39AutoVectorizingCopyWithAssumedAlignmentILi128EEENS4_14SM90_TMA_STOREES2A_S2C_S2C_EEEvvEEEEvNT_6ParamsE)
        /*0038*/ 	.word	0x00000000


	//----- nvinfo : EIATTR_MIN_STACK_SIZE
	.align		4
.L_28:
        /*003c*/ 	.byte	0x04, 0x12
        /*003e*/ 	.short	(.L_30 - .L_29)
	.align		4
.L_29:
        /*0040*/ 	.word	index@(_ZN7cutlass13device_kernelINS_4gemm6kernel13GemmUniversalIN4cute5tupleIJiiiiEEENS1_10collective13CollectiveMmaINS1_35MainloopSm100TmaUmmaWarpSpecializedILi8ELi2ELi4ENS5_IJNS4_1CILi2EEESB_NSA_ILi1EEEEEEEENS5_IJNSA_ILi128EEENSA_ILi256EEESF_EEENS_12float_e5m2_tENS5_IJlSC_lEEESI_SJ_NS4_8TiledMMAINS4_8MMA_AtomIJNS4_10MMA_TraitsINS4_25SM100_MMA_F8F6F4_2x1SM_SSEJSI_SI_fSF_SG_NS4_17integral_constantINS4_4UMMA5MajorELSQ_0EEESR_NSO_INSP_7ScaleInELSS_0EEEST_EEEEEENS4_6LayoutINS5_IJSC_SC_SC_EEENS5_IJNSA_ILi0EEESY_SY_EEEEENS5_IJNS4_10UnderscoreES11_S11_EEEEENS4_28SM100_TMA_2SM_LOAD_MULTICASTENS4_14ComposedLayoutINS4_7SwizzleILi3ELi4ELi3EEENS4_18smem_ptr_flag_bitsILi8EEENSW_INS5_IJNSA_ILi8EEESF_EEENS5_IJSF_SC_EEEEEEEvNS4_8identityENS4_18SM100_TMA_2SM_LOADES1E_vS1F_EENS_8epilogue10collective18CollectiveEpilogueINS1I_23Sm100TmaWarpSpecializedILi4ELi2ELi32ELb0ELb0EEEJNS5_IJNSA_ILi64EEESG_SF_EEENS5_IJNSW_IS1N_SC_EENSW_INS5_IJNSA_ILi32EEESB_EEENS5_IJSC_SF_EEEEEEEESI_SJ_SI_SJ_NS1I_6fusion15FusionCallbacksIS1M_NS1V_17LinearCombinationISI_fSI_fLNS_15FloatRoundStyleE2EEES1O_S1U_JEEENS4_5SM1004TMEM4LOAD26SM100_TMEM_LOAD_32dp32b32xENS4_13SM90_TMA_LOADENS15_INS16_ILi1ELi4ELi3EEES19_NSW_INS5_IJS1A_S1Q_EEENS5_IJS1Q_SC_EEEEEEENS4_39AutoVectorizingCopyWithAssumedAlignmentILi128EEENS4_14SM90_TMA_STOREES2A_S2C_S2C_EEEvvEEEEvNT_6ParamsE)
        /*0044*/ 	.word	0x00000000
.L_30:


//--------------------- .nv.compat                --------------------------
	.section	.nv.compat,"",@"SHT_CUDA_COMPAT_INFO"
	.align	4
        /*0000*/ 	.byte	0x02, 0x09, 0x01, 0x00, 0x02, 0x02, 0x02, 0x00, 0x02, 0x05, 0x05, 0x00, 0x03, 0x07, 0x01, 0x01
        /*0010*/ 	.byte	0x02, 0x03, 0x01, 0x00, 0x02, 0x06, 0x01, 0x00, 0x04, 0x0b, 0x08, 0x00, 0x09, 0x00, 0x00, 0x00
        /*0020*/ 	.byte	0x00, 0x00, 0x00, 0x00


//--------------------- .nv.info._ZN7cutlass13device_kernelINS_4gemm6kernel13GemmUniversalIN4cute5tupleIJiiiiEEENS1_10collective13CollectiveMmaINS1_35MainloopSm100TmaUmmaWarpSpecializedILi8ELi2ELi4ENS5_IJNS4_1CILi2EEESB_NSA_ILi1EEEEEEEENS5_IJNSA_ILi128EEENSA_ILi256EEESF_EEENS_12float_e5m2_tENS5_IJlSC_lEEESI_SJ_NS4_8TiledMMAINS4_8MMA_AtomIJNS4_10MMA_TraitsINS4_25SM100_MMA_F8F6F4_2x1SM_SSEJSI_SI_fSF_SG_NS4_17integral_constantINS4_4UMMA5MajorELSQ_0EEESR_NSO_INSP_7ScaleInELSS_0EEEST_EEEEEENS4_6LayoutINS5_IJSC_SC_SC_EEENS5_IJNSA_ILi0EEESY_SY_EEEEENS5_IJNS4_10UnderscoreES11_S11_EEEEENS4_28SM100_TMA_2SM_LOAD_MULTICASTENS4_14ComposedLayoutINS4_7SwizzleILi3ELi4ELi3EEENS4_18smem_ptr_flag_bitsILi8EEENSW_INS5_IJNSA_ILi8EEESF_EEENS5_IJSF_SC_EEEEEEEvNS4_8identityENS4_18SM100_TMA_2SM_LOADES1E_vS1F_EENS_8epilogue10collective18CollectiveEpilogueINS1I_23Sm100TmaWarpSpecializedILi4ELi2ELi32ELb0ELb0EEEJNS5_IJNSA_ILi64EEESG_SF_EEENS5_IJNSW_IS1N_SC_EENSW_INS5_IJNSA_ILi32EEESB_EEENS5_IJSC_SF_EEEEEEEESI_SJ_SI_SJ_NS1I_6fusion15FusionCallbacksIS1M_NS1V_17LinearCombinationISI_fSI_fLNS_15FloatRoundStyleE2EEES1O_S1U_JEEENS4_5SM1004TMEM4LOAD26SM100_TMEM_LOAD_32dp32b32xENS4_13SM90_TMA_LOADENS15_INS16_ILi1ELi4ELi3EEES19_NSW_INS5_IJS1A_S1Q_EEENS5_IJS1Q_SC_EEEEEEENS4_39AutoVectorizingCopyWithAssumedAlignmentILi128EEENS4_14SM90_TMA_STOREES2A_S2C_S2C_EEEvvEEEEvNT_6ParamsE --------------------------
	.section	.nv.info._ZN7cutlass13device_kernelINS_4gemm6kernel13GemmUniversalIN4cute5tupleIJiiiiEEENS1_10collective13CollectiveMmaINS1_35MainloopSm100TmaUmmaWarpSpecializedILi8ELi2ELi4ENS5_IJNS4_1CILi2EEESB_NSA_ILi1EEEEEEEENS5_IJNSA_ILi128EEENSA_ILi256EEESF_EEENS_12float_e5m2_tENS5_IJlSC_lEEESI_SJ_NS4_8TiledMMAINS4_8MMA_AtomIJNS4_10MMA_TraitsINS4_25SM100_MMA_F8F6F4_2x1SM_SSEJSI_SI_fSF_SG_NS4_17integral_constantINS4_4UMMA5MajorELSQ_0EEESR_NSO_INSP_7ScaleInELSS_0EEEST_EEEEEENS4_6LayoutINS5_IJSC_SC_SC_EEENS5_IJNSA_ILi0EEESY_SY_EEEEENS5_IJNS4_10UnderscoreES11_S11_EEEEENS4_28SM100_TMA_2SM_LOAD_MULTICASTENS4_14ComposedLayoutINS4_7SwizzleILi3ELi4ELi3EEENS4_18smem_ptr_flag_bitsILi8EEENSW_INS5_IJNSA_ILi8EEESF_EEENS5_IJSF_SC_EEEEEEEvNS4_8identityENS4_18SM100_TMA_2SM_LOADES1E_vS1F_EENS_8epilogue10collective18CollectiveEpilogueINS1I_23Sm100TmaWarpSpecializedILi4ELi2ELi32ELb0ELb0EEEJNS5_IJNSA_ILi64EEESG_SF_EEENS5_IJNSW_IS1N_SC_EENSW_INS5_IJNSA_ILi32EEESB_EEENS5_IJSC_SF_EEEEEEEESI_SJ_SI_SJ_NS1I_6fusion15FusionCallbacksIS1M_NS1V_17LinearCombinationISI_fSI_fLNS_15FloatRoundStyleE2EEES1O_S1U_JEEENS4_5SM1004TMEM4LOAD26SM100_TMEM_LOAD_32dp32b32xENS4_13SM90_TMA_LOADENS15_INS16_ILi1ELi4ELi3EEES19_NSW_INS5_IJS1A_S1Q_EEENS5_IJS1Q_SC_EEEEEEENS4_39AutoVectorizingCopyWithAssumedAlignmentILi128EEENS4_14SM90_TMA_STOREES2A_S2C_S2C_EEEvvEEEEvNT_6ParamsE,"",@"SHT_CUDA_INFO"
	.sectionflags	@""
	.align	4


	//----- nvinfo : EIATTR_CUDA_API_VERSION
	.align		4
        /*0000*/ 	.byte	0x04, 0x37
        /*0002*/ 	.short	(.L_32 - .L_31)
.L_31:
        /*0004*/ 	.word	0x00000082


	//----- nvinfo : EIATTR_KPARAM_INFO
	.align		4
.L_32:
        /*0008*/ 	.byte	0x04, 0x17
        /*000a*/ 	.short	(.L_34 - .L_33)
.L_33:
        /*000c*/ 	.word	0x00000000
        /*0010*/ 	.short	0x0000
        /*0012*/ 	.short	0x0000
        /*0014*/ 	.byte	0x00, 0xf0, 0x01, 0x20


	//----- nvinfo : EIATTR_AT_ENTRY_FRAGMENTS
	.align		4
.L_34:
        /*0018*/ 	.byte	0x04, 0x4f
        /*001a*/ 	.short	(.L_36 - .L_35)


	//   ....[0]....
.L_35:
        /*001c*/ 	.word	0x00000007


	//----- nvinfo : EIATTR_RESERVED_SMEM_USED
	.align		4
.L_36:
        /*0020*/ 	.byte	0x01, 0x41
	.zero		2


	//----- nvinfo : EIATTR_SPARSE_MMA_MASK
	.align		4
        /*0024*/ 	.byte	0x03, 0x50
        /*0026*/ 	.short	0x0000


	//----- nvinfo : EIATTR_TCGEN05_2CTA_USED
	.align		4
        /*0028*/ 	.byte	0x01, 0x52
	.zero		2


	//----- nvinfo : EIATTR_MAXREG_COUNT
	.align		4
        /*002c*/ 	.byte	0x03, 0x1b
        /*002e*/ 	.short	0x00ff


	//----- nvinfo : EIATTR_NUM_BARRIERS
	.align		4
        /*0030*/ 	.byte	0x02, 0x4c
        /*0032*/ 	.byte	0x07
	.zero		1


	//----- nvinfo : EIATTR_EXTERNS
	.align		4
        /*0034*/ 	.byte	0x04, 0x0f
        /*0036*/ 	.short	(.L_38 - .L_37)


	//   ....[0]....
	.align		4
.L_37:
        /*0038*/ 	.word	index@(__assertfail)


	//----- nvinfo : EIATTR_MERCURY_ISA_VERSION
	.align		4
.L_38:
        /*003c*/ 	.byte	0x03, 0x5f
        /*003e*/ 	.short	0x0101


	//----- nvinfo : EIATTR_INT_WARP_WIDE_INSTR_OFFSETS
	.align		4
        /*0040*/ 	.byte	0x04, 0x31
        /*0042*/ 	.short	(.L_40 - .L_39)


	//   ....[0]....
.L_39:
        /*0044*/ 	.word	0x00000df0


	//   ....[1]....
        /*0048*/ 	.word	0x00000e90


	//   ....[2]....
        /*004c*/ 	.word	0x00004550


	//   ....[3]....
        /*0050*/ 	.word	0x00004570


	//   ....[4]....
        /*0054*/ 	.word	0x000045a0


	//   ....[5]....
        /*0058*/ 	.word	0x00005110


	//   ....[6]....
        /*005c*/ 	.word	0x000051b0


	//   ....[7]....
        /*0060*/ 	.word	0x00005260


	//   ....[8]....
        /*0064*/ 	.word	0x000052d0


	//   ....[9]....
        /*0068*/ 	.word	0x00005390


	//   ....[10]....
        /*006c*/ 	.word	0x00005430


	//   ....[11]....
        /*0070*/ 	.word	0x000054a0


	//   ....[12]....
        /*0074*/ 	.word	0x00005560


	//   ....[13]....
        /*0078*/ 	.word	0x00005600


	//   ....[14]....
        /*007c*/ 	.word	0x000056a0


	//   ....[15]....
        /*0080*/ 	.word	0x00005790


	//   ....[16]....
        /*0084*/ 	.word	0x00005860


	//----- nvinfo : EIATTR_COOP_GROUP_MASK_REGIDS
	.align		4
.L_40:
        /*0088*/ 	.byte	0x04, 0x29
        /*008a*/ 	.short	(.L_42 - .L_41)


	//   ....[0]....
.L_41:
        /*008c*/ 	.word	0xffffffff


	//   ....[1]....
        /*0090*/ 	.word	0xffffffff


	//   ....[2]....
        /*0094*/ 	.word	0xffffffff


	//   ....[3]....
        /*0098*/ 	.word	0xffffffff


	//   ....[4]....
        /*009c*/ 	.word	0xffffffff


	//   ....[5]....
        /*00a0*/ 	.word	0xffffffff


	//   ....[6]....
        /*00a4*/ 	.word	0xffffffff


	//   ....[7]....
        /*00a8*/ 	.word	0xffffffff


	//   ....[8]....
        /*00ac*/ 	.word	0xffffffff


	//   ....[9]....
        /*00b0*/ 	.word	0xffffffff


	//   ....[10]....
        /*00b4*/ 	.word	0xffffffff


	//   ....[11]....
        /*00b8*/ 	.word	0xffffffff


	//   ....[12]....
        /*00bc*/ 	.word	0xffffffff


	//   ....[13]....
        /*00c0*/ 	.word	0xffffffff


	//----- nvinfo : EIATTR_COOP_GROUP_INSTR_OFFSETS
	.align		4
.L_42:
        /*00c4*/ 	.byte	0x04, 0x28
        /*00c6*/ 	.short	(.L_44 - .L_43)


	//   ....[0]....
.L_43:
        /*00c8*/ 	.word	0x000000b0


	//   ....[1]....
        /*00cc*/ 	.word	0x00000520


	//   ....[2]....
        /*00d0*/ 	.word	0x00000760


	//   ....[3]....
        /*00d4*/ 	.word	0x000008f0


	//   ....[4]....
        /*00d8*/ 	.word	0x000009e0


	//   ....[5]....
        /*00dc*/ 	.word	0x00000b40


	//   ....[6]....
        /*00e0*/ 	.word	0x00000cd0


	//   ....[7]....
        /*00e4*/ 	.word	0x00000f10


	//   ....[8]....
        /*00e8*/ 	.word	0x00002240


	//   ....[9]....
        /*00ec*/ 	.word	0x00003330


	//   ....[10]....
        /*00f0*/ 	.word	0x00003800


	//   ....[11]....
        /*00f4*/ 	.word	0x00003830


	//   ....[12]....
        /*00f8*/ 	.word	0x00004450


	//   ....[13]....
        /*00fc*/ 	.word	0x00004660


	//----- nvinfo : EIATTR_VRC_CTA_INIT_COUNT
	.align		4
.L_44:
        /*0100*/ 	.byte	0x02, 0x4a
        /*0102*/ 	.byte	0x80
	.zero		1


	//----- nvinfo : EIATTR_SYSCALL_OFFSETS
	.align		4
        /*0104*/ 	.byte	0x04, 0x46
        /*0106*/ 	.short	(.L_46 - .L_45)


	//   ....[0]....
.L_45:
        /*0108*/ 	.word	0x000063e0


	//   ....[1]....
        /*010c*/ 	.word	0x00006520


	//   ....[2]....
        /*0110*/ 	.word	0x00006d40


	//   ....[3]....
        /*0114*/ 	.word	0x00007b20


	//   ....[4]....
        /*0118*/ 	.word	0x000088b0


	//   ....[5]....
        /*011c*/ 	.word	0x00009660


	//----- nvinfo : EIATTR_MBARRIER_INSTR_OFFSETS
	.align		4
.L_46:
        /*0120*/ 	.byte	0x04, 0x39
        /*0122*/ 	.short	(.L_48 - .L_47)


	//   ....[0]....
.L_47:
        /*0124*/ 	.word	0x00000650
        /*0128*/ 	.word	0x000000ff
        /*012c*/ 	.word	0x00000000
        /*0130*/ 	.short	0x0100
        /*0132*/ 	.byte	0x04
	.zero		1


	//   ....[1]....
        /*0134*/ 	.word	0x00000660
        /*0138*/ 	.word	0x000000ff
        /*013c*/ 	.word	0x00000040
        /*0140*/ 	.short	0x0100
        /*0142*/ 	.byte	0x04
	.zero		1


	//   ....[2]....
        /*0144*/ 	.word	0x00000670
        /*0148*/ 	.word	0x000000ff
        /*014c*/ 	.word	0x00000008
        /*0150*/ 	.short	0x0100
        /*0152*/ 	.byte	0x04
	.zero		1


	//   ....[3]....
        /*0154*/ 	.word	0x00000680
        /*0158*/ 	.word	0x000000ff
        /*015c*/ 	.word	0x00000048
        /*0160*/ 	.short	0x0100
        /*0162*/ 	.byte	0x04
	.zero		1


	//   ....[4]....
        /*0164*/ 	.word	0x00000690
        /*0168*/ 	.word	0x000000ff
        /*016c*/ 	.word	0x00000010
        /*0170*/ 	.short	0x0100
        /*0172*/ 	.byte	0x04
	.zero		1


	//   ....[5]....
        /*0174*/ 	.word	0x000006a0
        /*0178*/ 	.word	0x000000ff
        /*017c*/ 	.word	0x00000050
        /*0180*/ 	.short	0x0100
        /*0182*/ 	.byte	0x04
	.zero		1


	//   ....[6]....
        /*0184*/ 	.word	0x000006b0
        /*0188*/ 	.word	0x000000ff
        /*018c*/ 	.word	0x00000018
        /*0190*/ 	.short	0x0100
        /*0192*/ 	.byte	0x04
	.zero		1


	//   ....[7]....
        /*0194*/ 	.word	0x000006c0
        /*0198*/ 	.word	0x000000ff
        /*019c*/ 	.word	0x00000058
        /*01a0*/ 	.short	0x0100
        /*01a2*/ 	.byte	0x04
	.zero		1


	//   ....[8]....
        /*01a4*/ 	.word	0x000006d0
        /*01a8*/ 	.word	0x000000ff
        /*01ac*/ 	.word	0x00000020
        /*01b0*/ 	.short	0x0100
        /*01b2*/ 	.byte	0x04
	.zero		1


	//   ....[9]....
        /*01b4*/ 	.word	0x000006e0
        /*01b8*/ 	.word	0x000000ff
        /*01bc*/ 	.word	0x00000060
        /*01c0*/ 	.short	0x0100
        /*01c2*/ 	.byte	0x04
	.zero		1


	//   ....[10]....
        /*01c4*/ 	.word	0x000006f0
        /*01c8*/ 	.word	0x000000ff
        /*01cc*/ 	.word	0x00000028
        /*01d0*/ 	.short	0x0100
        /*01d2*/ 	.byte	0x04
	.zero		1


	//   ....[11]....
        /*01d4*/ 	.word	0x00000700
        /*01d8*/ 	.word	0x000000ff
        /*01dc*/ 	.word	0x00000068
        /*01e0*/ 	.short	0x0100
        /*01e2*/ 	.byte	0x04
	.zero		1


	//   ....[12]....
        /*01e4*/ 	.word	0x00000710
        /*01e8*/ 	.word	0x000000ff
        /*01ec*/ 	.word	0x00000030
        /*01f0*/ 	.short	0x0100
        /*01f2*/ 	.byte	0x04
	.zero		1


	//   ....[13]....
        /*01f4*/ 	.word	0x00000720
        /*01f8*/ 	.word	0x000000ff
        /*01fc*/ 	.word	0x00000070
        /*0200*/ 	.short	0x0100
        /*0202*/ 	.byte	0x04
	.zero		1


	//   ....[14]....
        /*0204*/ 	.word	0x00000730
        /*0208*/ 	.word	0x000000ff
        /*020c*/ 	.word	0x00000038
        /*0210*/ 	.short	0x0100
        /*0212*/ 	.byte	0x04
	.zero		1


	//   ....[15]....
        /*0214*/ 	.word	0x00000740
        /*0218*/ 	.word	0x000000ff
        /*021c*/ 	.word	0x00000078
        /*0220*/ 	.short	0x0100
        /*0222*/ 	.byte	0x04
	.zero		1


	//   ....[16]....
        /*0224*/ 	.word	0x00000860
        /*0228*/ 	.word	0x000000ff
        /*022c*/ 	.word	0x00000080
        /*0230*/ 	.short	0x0100
        /*0232*/ 	.byte	0x04
	.zero		1


	//   ....[17]....
        /*0234*/ 	.word	0x00000870
        /*0238*/ 	.word	0x000000ff
        /*023c*/ 	.word	0x000000a0
        /*0240*/ 	.short	0x0100
        /*0242*/ 	.byte	0x04
	.zero		1


	//   ....[18]....
        /*0244*/ 	.word	0x00000880
        /*0248*/ 	.word	0x000000ff
        /*024c*/ 	.word	0x00000088
        /*0250*/ 	.short	0x0100
        /*0252*/ 	.byte	0x04
	.zero		1


	//   ....[19]....
        /*0254*/ 	.word	0x00000890
        /*0258*/ 	.word	0x000000ff
        /*025c*/ 	.word	0x000000a8
        /*0260*/ 	.short	0x0100
        /*0262*/ 	.byte	0x04
	.zero		1


	//   ....[20]....
        /*0264*/ 	.word	0x000008a0
        /*0268*/ 	.word	0x000000ff
        /*026c*/ 	.word	0x00000090
        /*0270*/ 	.short	0x0100
        /*0272*/ 	.byte	0x04
	.zero		1


	//   ....[21]....
        /*0274*/ 	.word	0x000008b0
        /*0278*/ 	.word	0x000000ff
        /*027c*/ 	.word	0x000000b0
        /*0280*/ 	.short	0x0100
        /*0282*/ 	.byte	0x04
	.zero		1


	//   ....[22]....
        /*0284*/ 	.word	0x000008c0
        /*0288*/ 	.word	0x000000ff
        /*028c*/ 	.word	0x00000098
        /*0290*/ 	.short	0x0100
        /*0292*/ 	.byte	0x04
	.zero		1


	//   ....[23]....
        /*0294*/ 	.word	0x000008d0
        /*0298*/ 	.word	0x000000ff
        /*029c*/ 	.word	0x000000b8
        /*02a0*/ 	.short	0x0100
        /*02a2*/ 	.byte	0x04
	.zero		1


	//   ....[24]....
        /*02a4*/ 	.word	0x000009b0
        /*02a8*/ 	.word	0x000000ff
        /*02ac*/ 	.word	0x000000c0
        /*02b0*/ 	.short	0x0100
        /*02b2*/ 	.byte	0x06
	.zero		1


	//   ....[25]....
        /*02b4*/ 	.word	0x000009c0
        /*02b8*/ 	.word	0x000000ff
        /*02bc*/ 	.word	0x000000c8
        /*02c0*/ 	.short	0x0100
        /*02c2*/ 	.byte	0x06
	.zero		1


	//   ....[26]....
        /*02c4*/ 	.word	0x00000af0
        /*02c8*/ 	.word	0x000000ff
        /*02cc*/ 	.word	0x000000d0
        /*02d0*/ 	.short	0x0100
        /*02d2*/ 	.byte	0x06
	.zero		1


	//   ....[27]....
        /*02d4*/ 	.word	0x00000b00
        /*02d8*/ 	.word	0x000000ff
        /*02dc*/ 	.word	0x000000e0
        /*02e0*/ 	.short	0x0100
        /*02e2*/ 	.byte	0x06
	.zero		1


	//   ....[28]....
        /*02e4*/ 	.word	0x00000b10
        /*02e8*/ 	.word	0x000000ff
        /*02ec*/ 	.word	0x000000d8
        /*02f0*/ 	.short	0x0100
        /*02f2*/ 	.byte	0x06
	.zero		1


	//   ....[29]....
        /*02f4*/ 	.word	0x00000b20
        /*02f8*/ 	.word	0x000000ff
        /*02fc*/ 	.word	0x000000e8
        /*0300*/ 	.short	0x0100
        /*0302*/ 	.byte	0x06
	.zero		1


	//   ....[30]....
        /*0304*/ 	.word	0x00000c40
        /*0308*/ 	.word	0x000000ff
        /*030c*/ 	.word	0x000000f0
        /*0310*/ 	.short	0x0100
        /*0312*/ 	.byte	0x04
	.zero		1


	//   ....[31]....
        /*0314*/ 	.word	0x00000c50
        /*0318*/ 	.word	0x000000ff
        /*031c*/ 	.word	0x00000110
        /*0320*/ 	.short	0x0100
        /*0322*/ 	.byte	0x04
	.zero		1


	//   ....[32]....
        /*0324*/ 	.word	0x00000c60
        /*0328*/ 	.word	0x000000ff
        /*032c*/ 	.word	0x000000f8
        /*0330*/ 	.short	0x0100
        /*0332*/ 	.byte	0x04
	.zero		1


	//   ....[33]....
        /*0334*/ 	.word	0x00000c70
        /*0338*/ 	.word	0x000000ff
        /*033c*/ 	.word	0x00000118
        /*0340*/ 	.short	0x0100
        /*0342*/ 	.byte	0x04
	.zero		1


	//   ....[34]....
        /*0344*/ 	.word	0x00000c80
        /*0348*/ 	.word	0x000000ff
        /*034c*/ 	.word	0x00000100
        /*0350*/ 	.short	0x0100
        /*0352*/ 	.byte	0x04
	.zero		1


	//   ....[35]....
        /*0354*/ 	.word	0x00000c90
        /*0358*/ 	.word	0x000000ff
        /*035c*/ 	.word	0x00000120
        /*0360*/ 	.short	0x0100
        /*0362*/ 	.byte	0x04
	.zero		1


	//   ....[36]....
        /*0364*/ 	.word	0x00000ca0
        /*0368*/ 	.word	0x000000ff
        /*036c*/ 	.word	0x00000108
        /*0370*/ 	.short	0x0100
        /*0372*/ 	.byte	0x04
	.zero		1


	//   ....[37]....
        /*0374*/ 	.word	0x00000cb0
        /*0378*/ 	.word	0x000000ff
        /*037c*/ 	.word	0x00000128
        /*0380*/ 	.short	0x0100
        /*0382*/ 	.byte	0x04
	.zero		1


	//   ....[38]....
        /*0384*/ 	.word	0x00000da0
        /*0388*/ 	.word	0x000000ff
        /*038c*/ 	.word	0x00000130
        /*0390*/ 	.short	0x0100
        /*0392*/ 	.byte	0x04
	.zero		1


	//   ....[39]....
        /*0394*/ 	.word	0x00000db0
        /*0398*/ 	.word	0x000000ff
        /*039c*/ 	.word	0x00000140
        /*03a0*/ 	.short	0x0100
        /*03a2*/ 	.byte	0x04
	.zero		1


	//   ....[40]....
        /*03a4*/ 	.word	0x00000dc0
        /*03a8*/ 	.word	0x000000ff
        /*03ac*/ 	.word	0x00000138
        /*03b0*/ 	.short	0x0100
        /*03b2*/ 	.byte	0x04
	.zero		1


	//   ....[41]....
        /*03b4*/ 	.word	0x00000dd0
        /*03b8*/ 	.word	0x000000ff
        /*03bc*/ 	.word	0x00000148
        /*03c0*/ 	.short	0x0100
        /*03c2*/ 	.byte	0x04
	.zero		1


	//   ....[42]....
        /*03c4*/ 	.word	0x00000ed0
        /*03c8*/ 	.word	0x000000ff
        /*03cc*/ 	.word	0x00000150
        /*03d0*/ 	.short	0x0100
        /*03d2*/ 	.byte	0x06
	.zero		1


	//   ....[43]....
        /*03d4*/ 	.word	0x00001a90
        /*03d8*/ 	.word	0x00000000
        /*03dc*/ 	.word	0x00000140
        /*03e0*/ 	.short	0x010a
        /*03e2*/ 	.byte	0xff
	.zero		1


	//   ....[44]....
        /*03e4*/ 	.word	0x00001ab0
        /*03e8*/ 	.word	0x00000000
        /*03ec*/ 	.word	0x00000130
        /*03f0*/ 	.short	0x0101
        /*03f2*/ 	.byte	0xff
	.zero		1


	//   ....[45]....
        /*03f4*/ 	.word	0x00001b60
        /*03f8*/ 	.word	0x000000ff
        /*03fc*/ 	.word	0x00000040
        /*0400*/ 	.short	0x010a
        /*0402*/ 	.byte	0x04
	.zero		1


	//   ....[46]....
        /*0404*/ 	.word	0x00001c30
        /*0408*/ 	.word	0x000000ff
        /*040c*/ 	.word	0x00000040
        /*0410*/ 	.short	0x010a
        /*0412*/ 	.byte	0x21
	.zero		1


	//   ....[47]....
        /*0414*/ 	.word	0x00001de0
        /*0418*/ 	.word	0x000000ff
        /*041c*/ 	.word	0x00000040
        /*0420*/ 	.short	0x010a
        /*0422*/ 	.byte	0x05
	.zero		1


	//   ....[48]....
        /*0424*/ 	.word	0x00001ef0
        /*0428*/ 	.word	0x000000ff
        /*042c*/ 	.word	0x000000c8
        /*0430*/ 	.short	0x0101
        /*0432*/ 	.byte	0x0d
	.zero		1


	//   ....[49]....
        /*0434*/ 	.word	0x00001f10
        /*0438*/ 	.word	0x000000ff
        /*043c*/ 	.word	0x00000040
        /*0440*/ 	.short	0x010a
        /*0442*/ 	.byte	0x04
	.zero		1


	//   ....[50]....
        /*0444*/ 	.word	0x00001f90
        /*0448*/ 	.word	0x000000ff
        /*044c*/ 	.word	0x00000040
        /*0450*/ 	.short	0x010a
        /*0452*/ 	.byte	0x11
	.zero		1


	//   ....[51]....
        /*0454*/ 	.word	0x00002130
        /*0458*/ 	.word	0x000000ff
        /*045c*/ 	.word	0x00000040
        /*0460*/ 	.short	0x010a
        /*0462*/ 	.byte	0x05
	.zero		1


	//   ....[52]....
        /*0464*/ 	.word	0x00002270
        /*0468*/ 	.word	0x00000003
        /*046c*/ 	.word	0x000000d0
        /*0470*/ 	.short	0x010a
        /*0472*/ 	.byte	0xff
	.zero		1


	//   ....[53]....
        /*0474*/ 	.word	0x000023c0
        /*0478*/ 	.word	0x00000000
        /*047c*/ 	.word	0x00000000
        /*0480*/ 	.short	0x0101
        /*0482*/ 	.byte	0xff
	.zero		1


	//   ....[54]....
        /*0484*/ 	.word	0x00002970
        /*0488*/ 	.word	0x000000ff
        /*048c*/ 	.word	0x00000000
        /*0490*/ 	.short	0x010a
        /*0492*/ 	.byte	0x04
	.zero		1


	//   ....[55]....
        /*0494*/ 	.word	0x00002a00
        /*0498*/ 	.word	0x000000ff
        /*049c*/ 	.word	0x00000000
        /*04a0*/ 	.short	0x010a
        /*04a2*/ 	.byte	0x05
	.zero		1


	//   ....[56]....
        /*04a4*/ 	.word	0x00002a90
        /*04a8*/ 	.word	0x000000ff
        /*04ac*/ 	.word	0x00000000
        /*04b0*/ 	.short	0x010a
        /*04b2*/ 	.byte	0x05
	.zero		1


	//   ....[57]....
        /*04b4*/ 	.word	0x00002b20
        /*04b8*/ 	.word	0x000000ff
        /*04bc*/ 	.word	0x00000000
        /*04c0*/ 	.short	0x010a
        /*04c2*/ 	.byte	0x05
	.zero		1


	//   ....[58]....
        /*04c4*/ 	.word	0x00002bb0
        /*04c8*/ 	.word	0x000000ff
        /*04cc*/ 	.word	0x00000000
        /*04d0*/ 	.short	0x010a
        /*04d2*/ 	.byte	0x05
	.zero		1


	//   ....[59]....
        /*04d4*/ 	.word	0x00002c40
        /*04d8*/ 	.word	0x000000ff
        /*04dc*/ 	.word	0x00000000
        /*04e0*/ 	.short	0x010a
        /*04e2*/ 	.byte	0x05
	.zero		1


	//   ....[60]....
        /*04e4*/ 	.word	0x00002cd0
        /*04e8*/ 	.word	0x000000ff
        /*04ec*/ 	.word	0x00000000
        /*04f0*/ 	.short	0x010a
        /*04f2*/ 	.byte	0x05
	.zero		1


	//   ....[61]....
        /*04f4*/ 	.word	0x00002d70
        /*04f8*/ 	.word	0x00000000
        /*04fc*/ 	.word	0x00000000
        /*0500*/ 	.short	0x010a
        /*0502*/ 	.byte	0xff
	.zero		1


	//   ....[62]....
        /*0504*/ 	.word	0x00002e90
        /*0508*/ 	.word	0x00000002
        /*050c*/ 	.word	0x00000130
        /*0510*/ 	.short	0x010a
        /*0512*/ 	.byte	0xff
	.zero		1


	//   ....[63]....
        /*0514*/ 	.word	0x00002ef0
        /*0518*/ 	.word	0x00000004
        /*051c*/ 	.word	0x00000000
        /*0520*/ 	.short	0x0101
        /*0522*/ 	.byte	0xff
	.zero		1


	//   ....[64]....
        /*0524*/ 	.word	0x00002f10
        /*0528*/ 	.word	0x000000ff
        /*052c*/ 	.word	0x000000e0
        /*0530*/ 	.short	0x010a
        /*0532*/ 	.byte	0x04
	.zero		1


	//   ....[65]....
        /*0534*/ 	.word	0x00003030
        /*0538*/ 	.word	0x00000002
        /*053c*/ 	.word	0x000000d0
        /*0540*/ 	.short	0x010a
        /*0542*/ 	.byte	0xff
	.zero		1


	//   ....[66]....
        /*0544*/ 	.word	0x00003140
        /*0548*/ 	.word	0x00000002
        /*054c*/ 	.word	0x00000000
        /*0550*/ 	.short	0x0101
        /*0552*/ 	.byte	0xff
	.zero		1


	//   ....[67]....
        /*0554*/ 	.word	0x000031d0
        /*0558*/ 	.word	0x000000ff
        /*055c*/ 	.word	0x000000e0
        /*0560*/ 	.short	0x0106
        /*0562*/ 	.byte	0x04
	.zero		1


	//   ....[68]....
        /*0564*/ 	.word	0x000031f0
        /*0568*/ 	.word	0x000000ff
        /*056c*/ 	.word	0x000000e0
        /*0570*/ 	.short	0x010a
        /*0572*/ 	.byte	0x04
	.zero		1


	//   ....[69]....
        /*0574*/ 	.word	0x00003280
        /*0578*/ 	.word	0x000000ff
        /*057c*/ 	.word	0x000000e0
        /*0580*/ 	.short	0x0106
        /*0582*/ 	.byte	0x07
	.zero		1


	//   ....[70]....
        /*0584*/ 	.word	0x000032c0
        /*0588*/ 	.word	0x00000000
        /*058c*/ 	.word	0x000000e0
        /*0590*/ 	.short	0x010a
        /*0592*/ 	.byte	0xff
	.zero		1


	//   ....[71]....
        /*0594*/ 	.word	0x00003500
        /*0598*/ 	.word	0x000000ff
        /*059c*/ 	.word	0x00000008
        /*05a0*/ 	.short	0x010a
        /*05a2*/ 	.byte	0x05
	.zero		1


	//   ....[72]....
        /*05a4*/ 	.word	0x00003520
        /*05a8*/ 	.word	0x000000ff
        /*05ac*/ 	.word	0x00000008
        /*05b0*/ 	.short	0x010a
        /*05b2*/ 	.byte	0x05
	.zero		1


	//   ....[73]....
        /*05b4*/ 	.word	0x000036b0
        /*05b8*/ 	.word	0x000000ff
        /*05bc*/ 	.word	0x00000008
        /*05c0*/ 	.short	0x010a
        /*05c2*/ 	.byte	0x05
	.zero		1


	//   ....[74]....
        /*05c4*/ 	.word	0x000036d0
        /*05c8*/ 	.word	0x000000ff
        /*05cc*/ 	.word	0x00000008
        /*05d0*/ 	.short	0x010a
        /*05d2*/ 	.byte	0x05
	.zero		1


	//   ....[75]....
        /*05d4*/ 	.word	0x00003790
        /*05d8*/ 	.word	0x000000ff
        /*05dc*/ 	.word	0x00000000
        /*05e0*/ 	.short	0x0101
        /*05e2*/ 	.byte	0x04
	.zero		1


	//   ....[76]....
        /*05e4*/ 	.word	0x00003ad0
        /*05e8*/ 	.word	0x00000000
        /*05ec*/ 	.word	0x000000d0
        /*05f0*/ 	.short	0x010a
        /*05f2*/ 	.byte	0xff
	.zero		1


	//   ....[77]....
        /*05f4*/ 	.word	0x00003b90
        /*05f8*/ 	.word	0x00000000
        /*05fc*/ 	.word	0x00000000
        /*0600*/ 	.short	0x0101
        /*0602*/ 	.byte	0xff
	.zero		1


	//   ....[78]....
        /*0604*/ 	.word	0x00003c50
        /*0608*/ 	.word	0x000000ff
        /*060c*/ 	.word	0x00000000
        /*0610*/ 	.short	0x010a
        /*0612*/ 	.byte	0x04
	.zero		1


	//   ....[79]....
        /*0614*/ 	.word	0x00003c60
        /*0618*/ 	.word	0x000000ff
        /*061c*/ 	.word	0x00000110
        /*0620*/ 	.short	0x010a
        /*0622*/ 	.byte	0x1f
	.zero		1


	//   ....[80]....
        /*0624*/ 	.word	0x00003d10
        /*0628*/ 	.word	0x000000ff
        /*062c*/ 	.word	0x00000000
        /*0630*/ 	.short	0x010a
        /*0632*/ 	.byte	0x05
	.zero		1


	//   ....[81]....
        /*0634*/ 	.word	0x00003e40
        /*0638*/ 	.word	0x000000ff
        /*063c*/ 	.word	0x00000000
        /*0640*/ 	.short	0x010a
        /*0642*/ 	.byte	0x04
	.zero		1


	//   ....[82]....
        /*0644*/ 	.word	0x00004140
        /*0648*/ 	.word	0x000000ff
        /*064c*/ 	.word	0x00000000
        /*0650*/ 	.short	0x010a
        /*0652*/ 	.byte	0x04
	.zero		1


	//   ....[83]....
        /*0654*/ 	.word	0x000041d0
        /*0658*/ 	.word	0x000000ff
        /*065c*/ 	.word	0x00000000
        /*0660*/ 	.short	0x010a
        /*0662*/ 	.byte	0x05
	.zero		1


	//   ....[84]....
        /*0664*/ 	.word	0x00004260
        /*0668*/ 	.word	0x000000ff
        /*066c*/ 	.word	0x00000000
        /*0670*/ 	.short	0x010a
        /*0672*/ 	.byte	0x05
	.zero		1


	//   ....[85]....
        /*0674*/ 	.word	0x00004300
        /*0678*/ 	.word	0x00000000
        /*067c*/ 	.word	0x00000000
        /*0680*/ 	.short	0x010a
        /*0682*/ 	.byte	0xff
	.zero		1


	//   ....[86]....
        /*0684*/ 	.word	0x00004340
        /*0688*/ 	.word	0x00000000
        /*068c*/ 	.word	0x00000000
        /*0690*/ 	.short	0x010a
        /*0692*/ 	.byte	0xff
	.zero		1


	//   ....[87]....
        /*0694*/ 	.word	0x000043b0
        /*0698*/ 	.word	0x000000ff
        /*069c*/ 	.word	0x00000000
        /*06a0*/ 	.short	0x0101
        /*06a2*/ 	.byte	0x04
	.zero		1


	//   ....[88]....
        /*06a4*/ 	.word	0x000043f0
        /*06a8*/ 	.word	0x000000ff
        /*06ac*/ 	.word	0x00000150
        /*06b0*/ 	.short	0x010a
        /*06b2*/ 	.byte	0x1a
	.zero		1


	//   ....[89]....
        /*06b4*/ 	.word	0x00004440
        /*06b8*/ 	.word	0x000000ff
        /*06bc*/ 	.word	0x00000000
        /*06c0*/ 	.short	0x0101
        /*06c2*/ 	.byte	0x04
	.zero		1


	//   ....[90]....
        /*06c4*/ 	.word	0x00004910
        /*06c8*/ 	.word	0x0000000c
        /*06cc*/ 	.word	0x000000d0
        /*06d0*/ 	.short	0x010a
        /*06d2*/ 	.byte	0xff
	.zero		1


	//   ....[91]....
        /*06d4*/ 	.word	0x00004a80
        /*06d8*/ 	.word	0x00000000
        /*06dc*/ 	.word	0x00000000
        /*06e0*/ 	.short	0x0101
        /*06e2*/ 	.byte	0xff
	.zero		1


	//   ....[92]....
        /*06e4*/ 	.word	0x00004f10
        /*06e8*/ 	.word	0x000000ff
        /*06ec*/ 	.word	0x000000c8
        /*06f0*/ 	.short	0x010a
        /*06f2*/ 	.byte	0x15
	.zero		1


	//   ....[93]....
        /*06f4*/ 	.word	0x00005090
        /*06f8*/ 	.word	0x000000ff
        /*06fc*/ 	.word	0x000000a0
        /*0700*/ 	.short	0x010a
        /*0702*/ 	.byte	0x15
	.zero		1


	//   ....[94]....
        /*0704*/ 	.word	0x00005280
        /*0708*/ 	.word	0x000000ff
        /*070c*/ 	.word	0x00000080
        /*0710*/ 	.short	0x010b
        /*0712*/ 	.byte	0x15
	.zero		1


	//   ....[95]....
        /*0714*/ 	.word	0x00005290
        /*0718*/ 	.word	0x000000ff
        /*071c*/ 	.word	0x00000000
        /*0720*/ 	.short	0x0101
        /*0722*/ 	.byte	0x2e
	.zero		1


	//   ....[96]....
        /*0724*/ 	.word	0x000052a0
        /*0728*/ 	.word	0x000000ff
        /*072c*/ 	.word	0x000000a8
        /*0730*/ 	.short	0x010a
        /*0732*/ 	.byte	0x15
	.zero		1


	//   ....[97]....
        /*0734*/ 	.word	0x00005450
        /*0738*/ 	.word	0x000000ff
        /*073c*/ 	.word	0x00000088
        /*0740*/ 	.short	0x010b
        /*0742*/ 	.byte	0x15
	.zero		1


	//   ....[98]....
        /*0744*/ 	.word	0x00005460
        /*0748*/ 	.word	0x000000ff
        /*074c*/ 	.word	0x00000000
        /*0750*/ 	.short	0x0101
        /*0752*/ 	.byte	0x27
	.zero		1


	//   ....[99]....
        /*0754*/ 	.word	0x00005470
        /*0758*/ 	.word	0x000000ff
        /*075c*/ 	.word	0x000000b0
        /*0760*/ 	.short	0x010a
        /*0762*/ 	.byte	0x15
	.zero		1


	//   ....[100]....
        /*0764*/ 	.word	0x00005620
        /*0768*/ 	.word	0x000000ff
        /*076c*/ 	.word	0x00000090
        /*0770*/ 	.short	0x010b
        /*0772*/ 	.byte	0x15
	.zero		1


	//   ....[101]....
        /*0774*/ 	.word	0x00005630
        /*0778*/ 	.word	0x000000ff
        /*077c*/ 	.word	0x00000000
        /*0780*/ 	.short	0x0101
        /*0782*/ 	.byte	0x26
	.zero		1


	//   ....[102]....
        /*0784*/ 	.word	0x00005640
        /*0788*/ 	.word	0x000000ff
        /*078c*/ 	.word	0x000000b8
        /*0790*/ 	.short	0x010a
        /*0792*/ 	.byte	0x15
	.zero		1


	//   ....[103]....
        /*0794*/ 	.word	0x00005880
        /*0798*/ 	.word	0x000000ff
        /*079c*/ 	.word	0x00000098
        /*07a0*/ 	.short	0x010b
        /*07a2*/ 	.byte	0x15
	.zero		1


	//   ....[104]....
        /*07a4*/ 	.word	0x00005890
        /*07a8*/ 	.word	0x000000ff
        /*07ac*/ 	.word	0x00000000
        /*07b0*/ 	.short	0x0101
        /*07b2*/ 	.byte	0x25
	.zero		1


	//   ....[105]....
        /*07b4*/ 	.word	0x000058d0
        /*07b8*/ 	.word	0x000000ff
        /*07bc*/ 	.word	0x000000a0
        /*07c0*/ 	.short	0x010a
        /*07c2*/ 	.byte	0x15
	.zero		1


	//   ....[106]....
        /*07c4*/ 	.word	0x000058f0
        /*07c8*/ 	.word	0x000000ff
        /*07cc*/ 	.word	0x000000a8
        /*07d0*/ 	.short	0x010a
        /*07d2*/ 	.byte	0x15
	.zero		1


	//   ....[107]....
        /*07d4*/ 	.word	0x00005910
        /*07d8*/ 	.word	0x000000ff
        /*07dc*/ 	.word	0x000000b0
        /*07e0*/ 	.short	0x010a
        /*07e2*/ 	.byte	0x15
	.zero		1


	//   ....[108]....
        /*07e4*/ 	.word	0x00005950
        /*07e8*/ 	.word	0x00000000
        /*07ec*/ 	.word	0x000000b8
        /*07f0*/ 	.short	0x010a
        /*07f2*/ 	.byte	0xff
	.zero		1


	//   ....[109]....
        /*07f4*/ 	.word	0x00005c70
        /*07f8*/ 	.word	0x00000003
        /*07fc*/ 	.word	0x000000d0
        /*0800*/ 	.short	0x010a
        /*0802*/ 	.byte	0xff
	.zero		1


	//   ....[110]....
        /*0804*/ 	.word	0x00005df0
        /*0808*/ 	.word	0x00000000
        /*080c*/ 	.word	0x00000000
        /*0810*/ 	.short	0x0101
        /*0812*/ 	.byte	0xff
	.zero		1


	//   ....[111]....
        /*0814*/ 	.word	0x00006910
        /*0818*/ 	.word	0x00000005
        /*081c*/ 	.word	0x00000080
        /*0820*/ 	.short	0x010a
        /*0822*/ 	.byte	0xff
	.zero		1


	//   ....[112]....
        /*0824*/ 	.word	0x00006950
        /*0828*/ 	.word	0x0000005a
        /*082c*/ 	.word	0x000000f0
        /*0830*/ 	.short	0x010a
        /*0832*/ 	.byte	0xff
	.zero		1


	//   ....[113]....
        /*0834*/ 	.word	0x00006a90
        /*0838*/ 	.word	0x00000005
        /*083c*/ 	.word	0x00000080
        /*0840*/ 	.short	0x010a
        /*0842*/ 	.byte	0xff
	.zero		1


	//   ....[114]....
        /*0844*/ 	.word	0x00006bc0
        /*0848*/ 	.word	0x00000000
        /*084c*/ 	.word	0x00000000
        /*0850*/ 	.short	0x0101
        /*0852*/ 	.byte	0xff
	.zero		1


	//   ....[115]....
        /*0854*/ 	.word	0x00006c20
        /*0858*/ 	.word	0x0000005a
        /*085c*/ 	.word	0x000000f0
        /*0860*/ 	.short	0x010a
        /*0862*/ 	.byte	0xff
	.zero		1


	//   ....[116]....
        /*0864*/ 	.word	0x000077c0
        /*0868*/ 	.word	0x00000067
        /*086c*/ 	.word	0x00000080
        /*0870*/ 	.short	0x010a
        /*0872*/ 	.byte	0xff
	.zero		1


	//   ....[117]....
        /*0874*/ 	.word	0x00007890
        /*0878*/ 	.word	0x00000067
        /*087c*/ 	.word	0x00000080
        /*0880*/ 	.short	0x010a
        /*0882*/ 	.byte	0xff
	.zero		1


	//   ....[118]....
        /*0884*/ 	.word	0x000079c0
        /*0888*/ 	.word	0x00000000
        /*088c*/ 	.word	0x00000000
        /*0890*/ 	.short	0x0101
        /*0892*/ 	.byte	0xff
	.zero		1


	//   ....[119]....
        /*0894*/ 	.word	0x00008550
        /*0898*/ 	.word	0x00000067
        /*089c*/ 	.word	0x00000080
        /*08a0*/ 	.short	0x010a
        /*08a2*/ 	.byte	0xff
	.zero		1


	//   ....[120]....
        /*08a4*/ 	.word	0x00008620
        /*08a8*/ 	.word	0x00000067
        /*08ac*/ 	.word	0x00000080
        /*08b0*/ 	.short	0x010a
        /*08b2*/ 	.byte	0xff
	.zero		1


	//   ....[121]....
        /*08b4*/ 	.word	0x00008750
        /*08b8*/ 	.word	0x00000000
        /*08bc*/ 	.word	0x00000000
        /*08c0*/ 	.short	0x0101
        /*08c2*/ 	.byte	0xff
	.zero		1


	//   ....[122]....
        /*08c4*/ 	.word	0x00009300
        /*08c8*/ 	.word	0x00000066
        /*08cc*/ 	.word	0x00000080
        /*08d0*/ 	.short	0x010a
        /*08d2*/ 	.byte	0xff
	.zero		1


	//   ....[123]....
        /*08d4*/ 	.word	0x000093d0
        /*08d8*/ 	.word	0x00000066
        /*08dc*/ 	.word	0x00000080
        /*08e0*/ 	.short	0x010a
        /*08e2*/ 	.byte	0xff
	.zero		1


	//   ....[124]....
        /*08e4*/ 	.word	0x00009500
        /*08e8*/ 	.word	0x00000000
        /*08ec*/ 	.word	0x00000000
        /*08f0*/ 	.short	0x0101
        /*08f2*/ 	.byte	0xff
	.zero		1


	//   ....[125]....
        /*08f4*/ 	.word	0x000097e0
        /*08f8*/ 	.word	0x0000005a
        /*08fc*/ 	.word	0x00000000
        /*0900*/ 	.short	0x0101
        /*0902*/ 	.byte	0xff
	.zero		1


	//   ....[126]....
        /*0904*/ 	.word	0x0000a1a0
        /*0908*/ 	.word	0x00000000
        /*090c*/ 	.word	0x00000140
        /*0910*/ 	.short	0x010a
        /*0912*/ 	.byte	0xff
	.zero		1


	//   ....[127]....
        /*0914*/ 	.word	0x0000a200
        /*0918*/ 	.word	0x00000000
        /*091c*/ 	.word	0x00000040
        /*0920*/ 	.short	0x010a
        /*0922*/ 	.byte	0xff
	.zero		1


	//   ....[128]....
        /*0924*/ 	.word	0x0000a260
        /*0928*/ 	.word	0x00000000
        /*092c*/ 	.word	0x00000040
        /*0930*/ 	.short	0x010a
        /*0932*/ 	.byte	0xff
	.zero		1


	//   ....[129]....
        /*0934*/ 	.word	0x0000a2b0
        /*0938*/ 	.word	0x00000003
        /*093c*/ 	.word	0x000000d0
        /*0940*/ 	.short	0x010a
        /*0942*/ 	.byte	0xff
	.zero		1


	//   ....[130]....
        /*0944*/ 	.word	0x0000a310
        /*0948*/ 	.word	0x00000000
        /*094c*/ 	.word	0x00000000
        /*0950*/ 	.short	0x010a
        /*0952*/ 	.byte	0xff
	.zero		1


	//   ....[131]....
        /*0954*/ 	.word	0x0000a370
        /*0958*/ 	.word	0x00000000
        /*095c*/ 	.word	0x00000000
        /*0960*/ 	.short	0x010a
        /*0962*/ 	.byte	0xff
	.zero		1


	//   ....[132]....
        /*0964*/ 	.word	0x0000a3d0
        /*0968*/ 	.word	0x00000000
        /*096c*/ 	.word	0x00000000
        /*0970*/ 	.short	0x010a
        /*0972*/ 	.byte	0xff
	.zero		1


	//   ....[133]....
        /*0974*/ 	.word	0x0000a430
        /*0978*/ 	.word	0x00000000
        /*097c*/ 	.word	0x00000000
        /*0980*/ 	.short	0x010a
        /*0982*/ 	.byte	0xff
	.zero		1


	//   ....[134]....
        /*0984*/ 	.word	0x0000a490
        /*0988*/ 	.word	0x00000000
        /*098c*/ 	.word	0x00000000
        /*0990*/ 	.short	0x010a
        /*0992*/ 	.byte	0xff
	.zero		1


	//   ....[135]....
        /*0994*/ 	.word	0x0000a4f0
        /*0998*/ 	.word	0x00000000
        /*099c*/ 	.word	0x00000000
        /*09a0*/ 	.short	0x010a
        /*09a2*/ 	.byte	0xff
	.zero		1


	//   ....[136]....
        /*09a4*/ 	.word	0x0000a550
        /*09a8*/ 	.word	0x00000000
        /*09ac*/ 	.word	0x00000000
        /*09b0*/ 	.short	0x010a
        /*09b2*/ 	.byte	0xff
	.zero		1


	//   ....[137]....
        /*09b4*/ 	.word	0x0000a5a0
        /*09b8*/ 	.word	0x00000002
        /*09bc*/ 	.word	0x00000130
        /*09c0*/ 	.short	0x010a
        /*09c2*/ 	.byte	0xff
	.zero		1


	//   ....[138]....
        /*09c4*/ 	.word	0x0000a600
        /*09c8*/ 	.word	0x00000002
        /*09cc*/ 	.word	0x000000e0
        /*09d0*/ 	.short	0x010a
        /*09d2*/ 	.byte	0xff
	.zero		1


	//   ....[139]....
        /*09d4*/ 	.word	0x0000a650
        /*09d8*/ 	.word	0x00000002
        /*09dc*/ 	.word	0x000000d0
        /*09e0*/ 	.short	0x010a
        /*09e2*/ 	.byte	0xff
	.zero		1


	//   ....[140]....
        /*09e4*/ 	.word	0x0000a6b0
        /*09e8*/ 	.word	0x00000000
        /*09ec*/ 	.word	0x000000e0
        /*09f0*/ 	.short	0x010a
        /*09f2*/ 	.byte	0xff
	.zero		1


	//   ....[141]....
        /*09f4*/ 	.word	0x0000a710
        /*09f8*/ 	.word	0x00000000
        /*09fc*/ 	.word	0x00000008
        /*0a00*/ 	.short	0x010a
        /*0a02*/ 	.byte	0xff
	.zero		1


	//   ....[142]....
        /*0a04*/ 	.word	0x0000a7f0
        /*0a08*/ 	.word	0x00000000
        /*0a0c*/ 	.word	0x00000008
        /*0a10*/ 	.short	0x010a
        /*0a12*/ 	.byte	0xff
	.zero		1


	//   ....[143]....
        /*0a14*/ 	.word	0x0000a840
        /*0a18*/ 	.word	0x00000000
        /*0a1c*/ 	.word	0x000000d0
        /*0a20*/ 	.short	0x010a
        /*0a22*/ 	.byte	0xff
	.zero		1


	//   ....[144]....
        /*0a24*/ 	.word	0x0000a8a0
        /*0a28*/ 	.word	0x00000000
        /*0a2c*/ 	.word	0x00000110
        /*0a30*/ 	.short	0x010a
        /*0a32*/ 	.byte	0xff
	.zero		1


	//   ....[145]....
        /*0a34*/ 	.word	0x0000a900
        /*0a38*/ 	.word	0x00000000
        /*0a3c*/ 	.word	0x00000000
        /*0a40*/ 	.short	0x010a
        /*0a42*/ 	.byte	0xff
	.zero		1


	//   ....[146]....
        /*0a44*/ 	.word	0x0000a960
        /*0a48*/ 	.word	0x00000000
        /*0a4c*/ 	.word	0x00000000
        /*0a50*/ 	.short	0x010a
        /*0a52*/ 	.byte	0xff
	.zero		1


	//   ....[147]....
        /*0a54*/ 	.word	0x0000a9c0
        /*0a58*/ 	.word	0x00000000
        /*0a5c*/ 	.word	0x00000000
        /*0a60*/ 	.short	0x010a
        /*0a62*/ 	.byte	0xff
	.zero		1


	//   ....[148]....
        /*0a64*/ 	.word	0x0000aa20
        /*0a68*/ 	.word	0x00000000
        /*0a6c*/ 	.word	0x00000000
        /*0a70*/ 	.short	0x010a
        /*0a72*/ 	.byte	0xff
	.zero		1


	//   ....[149]....
        /*0a74*/ 	.word	0x0000aa80
        /*0a78*/ 	.word	0x00000000
        /*0a7c*/ 	.word	0x00000150
        /*0a80*/ 	.short	0x010a
        /*0a82*/ 	.byte	0xff
	.zero		1


	//   ....[150]....
        /*0a84*/ 	.word	0x0000aad0
        /*0a88*/ 	.word	0x0000000c
        /*0a8c*/ 	.word	0x000000d0
        /*0a90*/ 	.short	0x010a
        /*0a92*/ 	.byte	0xff
	.zero		1


	//   ....[151]....
        /*0a94*/ 	.word	0x0000ab30
        /*0a98*/ 	.word	0x00000000
        /*0a9c*/ 	.word	0x000000c8
        /*0aa0*/ 	.short	0x010a
        /*0aa2*/ 	.byte	0xff
	.zero		1


	//   ....[152]....
        /*0aa4*/ 	.word	0x0000ab90
        /*0aa8*/ 	.word	0x00000000
        /*0aac*/ 	.word	0x000000a0
        /*0ab0*/ 	.short	0x010a
        /*0ab2*/ 	.byte	0xff
	.zero		1


	//   ....[153]....
        /*0ab4*/ 	.word	0x0000abf0
        /*0ab8*/ 	.word	0x00000000
        /*0abc*/ 	.word	0x000000a8
        /*0ac0*/ 	.short	0x010a
        /*0ac2*/ 	.byte	0xff
	.zero		1


	//   ....[154]....
        /*0ac4*/ 	.word	0x0000ac50
        /*0ac8*/ 	.word	0x00000000
        /*0acc*/ 	.word	0x000000b0
        /*0ad0*/ 	.short	0x010a
        /*0ad2*/ 	.byte	0xff
	.zero		1


	//   ....[155]....
        /*0ad4*/ 	.word	0x0000acb0
        /*0ad8*/ 	.word	0x00000000
        /*0adc*/ 	.word	0x000000b8
        /*0ae0*/ 	.short	0x010a
        /*0ae2*/ 	.byte	0xff
	.zero		1


	//   ....[156]....
        /*0ae4*/ 	.word	0x0000ad10
        /*0ae8*/ 	.word	0x00000000
        /*0aec*/ 	.word	0x000000a0
        /*0af0*/ 	.short	0x010a
        /*0af2*/ 	.byte	0xff
	.zero		1


	//   ....[157]....
        /*0af4*/ 	.word	0x0000ad70
        /*0af8*/ 	.word	0x00000000
        /*0afc*/ 	.word	0x000000a8
        /*0b00*/ 	.short	0x010a
        /*0b02*/ 	.byte	0xff
	.zero		1


	//   ....[158]....
        /*0b04*/ 	.word	0x0000add0
        /*0b08*/ 	.word	0x00000000
        /*0b0c*/ 	.word	0x000000b0
        /*0b10*/ 	.short	0x010a
        /*0b12*/ 	.byte	0xff
	.zero		1


	//   ....[159]....
        /*0b14*/ 	.word	0x0000ae20
        /*0b18*/ 	.word	0x00000003
        /*0b1c*/ 	.word	0x000000d0
        /*0b20*/ 	.short	0x010a
        /*0b22*/ 	.byte	0xff
	.zero		1


	//   ....[160]....
        /*0b24*/ 	.word	0x0000ae70
        /*0b28*/ 	.word	0x00000005
        /*0b2c*/ 	.word	0x00000080
        /*0b30*/ 	.short	0x010a
        /*0b32*/ 	.byte	0xff
	.zero		1


	//   ....[161]....
        /*0b34*/ 	.word	0x0000aec0
        /*0b38*/ 	.word	0x0000005a
        /*0b3c*/ 	.word	0x000000f0
        /*0b40*/ 	.short	0x010a
        /*0b42*/ 	.byte	0xff
	.zero		1


	//   ....[162]....
        /*0b44*/ 	.word	0x0000af10
        /*0b48*/ 	.word	0x00000067
        /*0b4c*/ 	.word	0x00000080
        /*0b50*/ 	.short	0x010a
        /*0b52*/ 	.byte	0xff
	.zero		1


	//   ....[163]....
        /*0b54*/ 	.word	0x0000af60
        /*0b58*/ 	.word	0x00000067
        /*0b5c*/ 	.word	0x00000080
        /*0b60*/ 	.short	0x010a
        /*0b62*/ 	.byte	0xff
	.zero		1


	//   ....[164]....
        /*0b64*/ 	.word	0x0000afb0
        /*0b68*/ 	.word	0x00000066
        /*0b6c*/ 	.word	0x00000080
        /*0b70*/ 	.short	0x010a
        /*0b72*/ 	.byte	0xff
	.zero		1


	//----- nvinfo : EIATTR_NUM_MBARRIERS
	.align		4
.L_48:
        /*0b74*/ 	.byte	0x03, 0x38
        /*0b76*/ 	.short	0x002b


	//----- nvinfo : EIATTR_EXIT_INSTR_OFFSETS
	.align		4
        /*0b78*/ 	.byte	0x04, 0x1c
        /*0b7a*/ 	.short	(.L_50 - .L_49)


	//   ....[0]....
.L_49:
        /*0b7c*/ 	.word	0x00002da0


	//   ....[1]....
        /*0b80*/ 	.word	0x00003290


	//   ....[2]....
        /*0b84*/ 	.word	0x000032f0


	//   ....[3]....
        /*0b88*/ 	.word	0x00004670


	//   ....[4]....
        /*0b8c*/ 	.word	0x00005980


	//   ....[5]....
        /*0b90*/ 	.word	0x000059c0


	//   ....[6]....
        /*0b94*/ 	.word	0x0000a190


	//----- nvinfo : EIATTR_MAX_THREADS
	.align		4
.L_50:
        /*0b98*/ 	.byte	0x04, 0x05
        /*0b9a*/ 	.short	(.L_52 - .L_51)
.L_51:
        /*0b9c*/ 	.word	0x00000100
        /*0ba0*/ 	.word	0x00000001
        /*0ba4*/ 	.word	0x00000001


	//----- nvinfo : EIATTR_CRS_STACK_SIZE
	.align		4
.L_52:
        /*0ba8*/ 	.byte	0x04, 0x1e
        /*0baa*/ 	.short	(.L_54 - .L_53)
.L_53:
        /*0bac*/ 	.word	0x00000000


	//----- nvinfo : EIATTR_CBANK_PARAM_SIZE
	.align		4
.L_54:
        /*0bb0*/ 	.byte	0x03, 0x19
        /*0bb2*/ 	.short	0x0800


	//----- nvinfo : EIATTR_PARAM_CBANK
	.align		4
        /*0bb4*/ 	.byte	0x04, 0x0a
        /*0bb6*/ 	.short	(.L_56 - .L_55)
	.align		4
.L_55:
        /*0bb8*/ 	.word	index@(.nv.constant0._ZN7cutlass13device_kernelINS_4gemm6kernel13GemmUniversalIN4cute5tupleIJiiiiEEENS1_10collective13CollectiveMmaINS1_35MainloopSm100TmaUmmaWarpSpecializedILi8ELi2ELi4ENS5_IJNS4_1CILi2EEESB_NSA_ILi1EEEEEEEENS5_IJNSA_ILi128EEENSA_ILi256EEESF_EEENS_12float_e5m2_tENS5_IJlSC_lEEESI_SJ_NS4_8TiledMMAINS4_8MMA_AtomIJNS4_10MMA_TraitsINS4_25SM100_MMA_F8F6F4_2x1SM_SSEJSI_SI_fSF_SG_NS4_17integral_constantINS4_4UMMA5MajorELSQ_0EEESR_NSO_INSP_7ScaleInELSS_0EEEST_EEEEEENS4_6LayoutINS5_IJSC_SC_SC_EEENS5_IJNSA_ILi0EEESY_SY_EEEEENS5_IJNS4_10UnderscoreES11_S11_EEEEENS4_28SM100_TMA_2SM_LOAD_MULTICASTENS4_14ComposedLayoutINS4_7SwizzleILi3ELi4ELi3EEENS4_18smem_ptr_flag_bitsILi8EEENSW_INS5_IJNSA_ILi8EEESF_EEENS5_IJSF_SC_EEEEEEEvNS4_8identityENS4_18SM100_TMA_2SM_LOADES1E_vS1F_EENS_8epilogue10collective18CollectiveEpilogueINS1I_23Sm100TmaWarpSpecializedILi4ELi2ELi32ELb0ELb0EEEJNS5_IJNSA_ILi64EEESG_SF_EEENS5_IJNSW_IS1N_SC_EENSW_INS5_IJNSA_ILi32EEESB_EEENS5_IJSC_SF_EEEEEEEESI_SJ_SI_SJ_NS1I_6fusion15FusionCallbacksIS1M_NS1V_17LinearCombinationISI_fSI_fLNS_15FloatRoundStyleE2EEES1O_S1U_JEEENS4_5SM1004TMEM4LOAD26SM100_TMEM_LOAD_32dp32b32xENS4_13SM90_TMA_LOADENS15_INS16_ILi1ELi4ELi3EEES19_NSW_INS5_IJS1A_S1Q_EEENS5_IJS1Q_SC_EEEEEEENS4_39AutoVectorizingCopyWithAssumedAlignmentILi128EEENS4_14SM90_TMA_STOREES2A_S2C_S2C_EEEvvEEEEvNT_6ParamsE)
        /*0bbc*/ 	.short	0x0380
        /*0bbe*/ 	.short	0x0800


	//----- nvinfo : EIATTR_SW_WAR
	.align		4
.L_56:
        /*0bc0*/ 	.byte	0x04, 0x36
        /*0bc2*/ 	.short	(.L_58 - .L_57)
.L_57:
        /*0bc4*/ 	.word	0x00000008
.L_58:


//--------------------- .nv.callgraph             --------------------------
	.section	.nv.callgraph,"",@"SHT_CUDA_CALLGRAPH"
	.align	4
	.sectionentsize	8
	.align		4
        /*0000*/ 	.word	0x00000000
	.align		4
        /*0004*/ 	.word	0xffffffff
	.align		4
        /*0008*/ 	.word	index@(_ZN7cutlass13device_kernelINS_4gemm6kernel13GemmUniversalIN4cute5tupleIJiiiiEEENS1_10collective13CollectiveMmaINS1_35MainloopSm100TmaUmmaWarpSpecializedILi8ELi2ELi4ENS5_IJNS4_1CILi2EEESB_NSA_ILi1EEEEEEEENS5_IJNSA_ILi128EEENSA_ILi256EEESF_EEENS_12float_e5m2_tENS5_IJlSC_lEEESI_SJ_NS4_8TiledMMAINS4_8MMA_AtomIJNS4_10MMA_TraitsINS4_25SM100_MMA_F8F6F4_2x1SM_SSEJSI_SI_fSF_SG_NS4_17integral_constantINS4_4UMMA5MajorELSQ_0EEESR_NSO_INSP_7ScaleInELSS_0EEEST_EEEEEENS4_6LayoutINS5_IJSC_SC_SC_EEENS5_IJNSA_ILi0EEESY_SY_EEEEENS5_IJNS4_10UnderscoreES11_S11_EEEEENS4_28SM100_TMA_2SM_LOAD_MULTICASTENS4_14ComposedLayoutINS4_7SwizzleILi3ELi4ELi3EEENS4_18smem_ptr_flag_bitsILi8EEENSW_INS5_IJNSA_ILi8EEESF_EEENS5_IJSF_SC_EEEEEEEvNS4_8identityENS4_18SM100_TMA_2SM_LOADES1E_vS1F_EENS_8epilogue10collective18CollectiveEpilogueINS1I_23Sm100TmaWarpSpecializedILi4ELi2ELi32ELb0ELb0EEEJNS5_IJNSA_ILi64EEESG_SF_EEENS5_IJNSW_IS1N_SC_EENSW_INS5_IJNSA_ILi32EEESB_EEENS5_IJSC_SF_EEEEEEEESI_SJ_SI_SJ_NS1I_6fusion15FusionCallbacksIS1M_NS1V_17LinearCombinationISI_fSI_fLNS_15FloatRoundStyleE2EEES1O_S1U_JEEENS4_5SM1004TMEM4LOAD26SM100_TMEM_LOAD_32dp32b32xENS4_13SM90_TMA_LOADENS15_INS16_ILi1ELi4ELi3EEES19_NSW_INS5_IJS1A_S1Q_EEENS5_IJS1Q_SC_EEEEEEENS4_39AutoVectorizingCopyWithAssumedAlignmentILi128EEENS4_14SM90_TMA_STOREES2A_S2C_S2C_EEEvvEEEEvNT_6ParamsE)
	.align		4
        /*000c*/ 	.word	index@(__assertfail)
	.align		4
        /*0010*/ 	.word	0x00000000
	.align		4
        /*0014*/ 	.word	0xfffffffe
	.align		4
        /*0018*/ 	.word	0x00000000
	.align		4
        /*001c*/ 	.word	0xfffffffd
	.align		4
        /*0020*/ 	.word	0x00000000
	.align		4
        /*0024*/ 	.word	0xfffffffc


//--------------------- .nv.constant4             --------------------------
	.section	.nv.constant4,"a",@progbits
	.align	8
	.align		8
.nv.constant4:
        /*0000*/ 	.dword	__assertfail
	.align		8
        /*0008*/ 	.dword	__unnamed_1
	.align		8
        /*0010*/ 	.dword	__unnamed_2
	.align		8
        /*0018*/ 	.dword	__unnamed_3
	.align		8
        /*0020*/ 	.dword	_ZN40_INTERNAL_7671e510_4_k_cu_a37a1199_214884cuda3std3__45__cpo5beginE
	.align		8
        /*0028*/ 	.dword	_ZN40_INTERNAL_7671e510_4_k_cu_a37a1199_214884cuda3std3__45__cpo3endE
	.align		8
        /*0030*/ 	.dword	_ZN40_INTERNAL_7671e510_4_k_cu_a37a1199_214884cuda3std3__45__cpo6cbeginE
	.align		8
        /*0038*/ 	.dword	_ZN40_INTERNAL_7671e510_4_k_cu_a37a1199_214884cuda3std3__45__cpo4cendE
	.align		8
        /*0040*/ 	.dword	_ZN40_INTERNAL_7671e510_4_k_cu_a37a1199_214884cuda3std3__442_GLOBAL__N__7671e510_4_k_cu_a37a1199_214886ignoreE
	.align		8
        /*0048*/ 	.dword	_ZN40_INTERNAL_7671e510_4_k_cu_a37a1199_214884cuda3std3__419piecewise_constructE
	.align		8
        /*0050*/ 	.dword	_ZN40_INTERNAL_7671e510_4_k_cu_a37a1199_214884cuda3std3__48in_placeE
	.align		8
        /*0058*/ 	.dword	_ZN40_INTERNAL_7671e510_4_k_cu_a37a1199_214884cuda3std6ranges3__45__cpo4swapE
	.align		8
        /*0060*/ 	.dword	_ZN40_INTERNAL_7671e510_4_k_cu_a37a1199_214884cuda3std6ranges3__45__cpo9iter_moveE
	.align		8
        /*0068*/ 	.dword	_ZN40_INTERNAL_7671e510_4_k_cu_a37a1199_214884cute7productE
	.align		8
        /*0070*/ 	.dword	_ZN40_INTERNAL_7671e510_4_k_cu_a37a1199_214884cute1_E
	.align		8
        /*0078*/ 	.dword	$str$25
	.align		8
        /*0080*/ 	.dword	$str$26
	.align		8
        /*0088*/ 	.dword	$str$27
	.align		8
        /*0090*/ 	.dword	$str$28


//--------------------- .text._ZN7cutlass13device_kernelINS_4gemm6kernel13GemmUniversalIN4cute5tupleIJiiiiEEENS1_10collective13CollectiveMmaINS1_35MainloopSm100TmaUmmaWarpSpecializedILi8ELi2ELi4ENS5_IJNS4_1CILi2EEESB_NSA_ILi1EEEEEEEENS5_IJNSA_ILi128EEENSA_ILi256EEESF_EEENS_12float_e5m2_tENS5_IJlSC_lEEESI_SJ_NS4_8TiledMMAINS4_8MMA_AtomIJNS4_10MMA_TraitsINS4_25SM100_MMA_F8F6F4_2x1SM_SSEJSI_SI_fSF_SG_NS4_17integral_constantINS4_4UMMA5MajorELSQ_0EEESR_NSO_INSP_7ScaleInELSS_0EEEST_EEEEEENS4_6LayoutINS5_IJSC_SC_SC_EEENS5_IJNSA_ILi0EEESY_SY_EEEEENS5_IJNS4_10UnderscoreES11_S11_EEEEENS4_28SM100_TMA_2SM_LOAD_MULTICASTENS4_14ComposedLayoutINS4_7SwizzleILi3ELi4ELi3EEENS4_18smem_ptr_flag_bitsILi8EEENSW_INS5_IJNSA_ILi8EEESF_EEENS5_IJSF_SC_EEEEEEEvNS4_8identityENS4_18SM100_TMA_2SM_LOADES1E_vS1F_EENS_8epilogue10collective18CollectiveEpilogueINS1I_23Sm100TmaWarpSpecializedILi4ELi2ELi32ELb0ELb0EEEJNS5_IJNSA_ILi64EEESG_SF_EEENS5_IJNSW_IS1N_SC_EENSW_INS5_IJNSA_ILi32EEESB_EEENS5_IJSC_SF_EEEEEEEESI_SJ_SI_SJ_NS1I_6fusion15FusionCallbacksIS1M_NS1V_17LinearCombinationISI_fSI_fLNS_15FloatRoundStyleE2EEES1O_S1U_JEEENS4_5SM1004TMEM4LOAD26SM100_TMEM_LOAD_32dp32b32xENS4_13SM90_TMA_LOADENS15_INS16_ILi1ELi4ELi3EEES19_NSW_INS5_IJS1A_S1Q_EEENS5_IJS1Q_SC_EEEEEEENS4_39AutoVectorizingCopyWithAssumedAlignmentILi128EEENS4_14SM90_TMA_STOREES2A_S2C_S2C_EEEvvEEEEvNT_6ParamsE --------------------------
	.section	.text._ZN7cutlass13device_kernelINS_4gemm6kernel13GemmUniversalIN4cute5tupleIJiiiiEEENS1_10collective13CollectiveMmaINS1_35MainloopSm100TmaUmmaWarpSpecializedILi8ELi2ELi4ENS5_IJNS4_1CILi2EEESB_NSA_ILi1EEEEEEEENS5_IJNSA_ILi128EEENSA_ILi256EEESF_EEENS_12float_e5m2_tENS5_IJlSC_lEEESI_SJ_NS4_8TiledMMAINS4_8MMA_AtomIJNS4_10MMA_TraitsINS4_25SM100_MMA_F8F6F4_2x1SM_SSEJSI_SI_fSF_SG_NS4_17integral_constantINS4_4UMMA5MajorELSQ_0EEESR_NSO_INSP_7ScaleInELSS_0EEEST_EEEEEENS4_6LayoutINS5_IJSC_SC_SC_EEENS5_IJNSA_ILi0EEESY_SY_EEEEENS5_IJNS4_10UnderscoreES11_S11_EEEEENS4_28SM100_TMA_2SM_LOAD_MULTICASTENS4_14ComposedLayoutINS4_7SwizzleILi3ELi4ELi3EEENS4_18smem_ptr_flag_bitsILi8EEENSW_INS5_IJNSA_ILi8EEESF_EEENS5_IJSF_SC_EEEEEEEvNS4_8identityENS4_18SM100_TMA_2SM_LOADES1E_vS1F_EENS_8epilogue10collective18CollectiveEpilogueINS1I_23Sm100TmaWarpSpecializedILi4ELi2ELi32ELb0ELb0EEEJNS5_IJNSA_ILi64EEESG_SF_EEENS5_IJNSW_IS1N_SC_EENSW_INS5_IJNSA_ILi32EEESB_EEENS5_IJSC_SF_EEEEEEEESI_SJ_SI_SJ_NS1I_6fusion15FusionCallbacksIS1M_NS1V_17LinearCombinationISI_fSI_fLNS_15FloatRoundStyleE2EEES1O_S1U_JEEENS4_5SM1004TMEM4LOAD26SM100_TMEM_LOAD_32dp32b32xENS4_13SM90_TMA_LOADENS15_INS16_ILi1ELi4ELi3EEES19_NSW_INS5_IJS1A_S1Q_EEENS5_IJS1Q_SC_EEEEEEENS4_39AutoVectorizingCopyWithAssumedAlignmentILi128EEENS4_14SM90_TMA_STOREES2A_S2C_S2C_EEEvvEEEEvNT_6ParamsE,"ax",@progbits
	.align	128
.text._ZN7cutlass13device_kernelINS_4gemm6kernel13GemmUniversalIN4cute5tupleIJiiiiEEENS1_10collective13CollectiveMmaINS1_35MainloopSm100TmaUmmaWarpSpecializedILi8ELi2ELi4ENS5_IJNS4_1CILi2EEESB_NSA_ILi1EEEEEEEENS5_IJNSA_ILi128EEENSA_ILi256EEESF_EEENS_12float_e5m2_tENS5_IJlSC_lEEESI_SJ_NS4_8TiledMMAINS4_8MMA_AtomIJNS4_10MMA_TraitsINS4_25SM100_MMA_F8F6F4_2x1SM_SSEJSI_SI_fSF_SG_NS4_17integral_constantINS4_4UMMA5MajorELSQ_0EEESR_NSO_INSP_7ScaleInELSS_0EEEST_EEEEEENS4_6LayoutINS5_IJSC_SC_SC_EEENS5_IJNSA_ILi0EEESY_SY_EEEEENS5_IJNS4_10UnderscoreES11_S11_EEEEENS4_28SM100_TMA_2SM_LOAD_MULTICASTENS4_14ComposedLayoutINS4_7SwizzleILi3ELi4ELi3EEENS4_18smem_ptr_flag_bitsILi8EEENSW_INS5_IJNSA_ILi8EEESF_EEENS5_IJSF_SC_EEEEEEEvNS4_8identityENS4_18SM100_TMA_2SM_LOADES1E_vS1F_EENS_8epilogue10collective18CollectiveEpilogueINS1I_23Sm100TmaWarpSpecializedILi4ELi2ELi32ELb0ELb0EEEJNS5_IJNSA_ILi64EEESG_SF_EEENS5_IJNSW_IS1N_SC_EENSW_INS5_IJNSA_ILi32EEESB_EEENS5_IJSC_SF_EEEEEEEESI_SJ_SI_SJ_NS1I_6fusion15FusionCallbacksIS1M_NS1V_17LinearCombinationISI_fSI_fLNS_15FloatRoundStyleE2EEES1O_S1U_JEEENS4_5SM1004TMEM4LOAD26SM100_TMEM_LOAD_32dp32b32xENS4_13SM90_TMA_LOADENS15_INS16_ILi1ELi4ELi3EEES19_NSW_INS5_IJS1A_S1Q_EEENS5_IJS1Q_SC_EEEEEEENS4_39AutoVectorizingCopyWithAssumedAlignmentILi128EEENS4_14SM90_TMA_STOREES2A_S2C_S2C_EEEvvEEEEvNT_6ParamsE:
        .type           _ZN7cutlass13device_kernelINS_4gemm6kernel13GemmUniversalIN4cute5tupleIJiiiiEEENS1_10collective13CollectiveMmaINS1_35MainloopSm100TmaUmmaWarpSpecializedILi8ELi2ELi4ENS5_IJNS4_1CILi2EEESB_NSA_ILi1EEEEEEEENS5_IJNSA_ILi128EEENSA_ILi256EEESF_EEENS_12float_e5m2_tENS5_IJlSC_lEEESI_SJ_NS4_8TiledMMAINS4_8MMA_AtomIJNS4_10MMA_TraitsINS4_25SM100_MMA_F8F6F4_2x1SM_SSEJSI_SI_fSF_SG_NS4_17integral_constantINS4_4UMMA5MajorELSQ_0EEESR_NSO_INSP_7ScaleInELSS_0EEEST_EEEEEENS4_6LayoutINS5_IJSC_SC_SC_EEENS5_IJNSA_ILi0EEESY_SY_EEEEENS5_IJNS4_10UnderscoreES11_S11_EEEEENS4_28SM100_TMA_2SM_LOAD_MULTICASTENS4_14ComposedLayoutINS4_7SwizzleILi3ELi4ELi3EEENS4_18smem_ptr_flag_bitsILi8EEENSW_INS5_IJNSA_ILi8EEESF_EEENS5_IJSF_SC_EEEEEEEvNS4_8identityENS4_18SM100_TMA_2SM_LOADES1E_vS1F_EENS_8epilogue10collective18CollectiveEpilogueINS1I_23Sm100TmaWarpSpecializedILi4ELi2ELi32ELb0ELb0EEEJNS5_IJNSA_ILi64EEESG_SF_EEENS5_IJNSW_IS1N_SC_EENSW_INS5_IJNSA_ILi32EEESB_EEENS5_IJSC_SF_EEEEEEEESI_SJ_SI_SJ_NS1I_6fusion15FusionCallbacksIS1M_NS1V_17LinearCombinationISI_fSI_fLNS_15FloatRoundStyleE2EEES1O_S1U_JEEENS4_5SM1004TMEM4LOAD26SM100_TMEM_LOAD_32dp32b32xENS4_13SM90_TMA_LOADENS15_INS16_ILi1ELi4ELi3EEES19_NSW_INS5_IJS1A_S1Q_EEENS5_IJS1Q_SC_EEEEEEENS4_39AutoVectorizingCopyWithAssumedAlignmentILi128EEENS4_14SM90_TMA_STOREES2A_S2C_S2C_EEEvvEEEEvNT_6ParamsE,@function
        .size           _ZN7cutlass13device_kernelINS_4gemm6kernel13GemmUniversalIN4cute5tupleIJiiiiEEENS1_10collective13CollectiveMmaINS1_35MainloopSm100TmaUmmaWarpSpecializedILi8ELi2ELi4ENS5_IJNS4_1CILi2EEESB_NSA_ILi1EEEEEEEENS5_IJNSA_ILi128EEENSA_ILi256EEESF_EEENS_12float_e5m2_tENS5_IJlSC_lEEESI_SJ_NS4_8TiledMMAINS4_8MMA_AtomIJNS4_10MMA_TraitsINS4_25SM100_MMA_F8F6F4_2x1SM_SSEJSI_SI_fSF_SG_NS4_17integral_constantINS4_4UMMA5MajorELSQ_0EEESR_NSO_INSP_7ScaleInELSS_0EEEST_EEEEEENS4_6LayoutINS5_IJSC_SC_SC_EEENS5_IJNSA_ILi0EEESY_SY_EEEEENS5_IJNS4_10UnderscoreES11_S11_EEEEENS4_28SM100_TMA_2SM_LOAD_MULTICASTENS4_14ComposedLayoutINS4_7SwizzleILi3ELi4ELi3EEENS4_18smem_ptr_flag_bitsILi8EEENSW_INS5_IJNSA_ILi8EEESF_EEENS5_IJSF_SC_EEEEEEEvNS4_8identityENS4_18SM100_TMA_2SM_LOADES1E_vS1F_EENS_8epilogue10collective18CollectiveEpilogueINS1I_23Sm100TmaWarpSpecializedILi4ELi2ELi32ELb0ELb0EEEJNS5_IJNSA_ILi64EEESG_SF_EEENS5_IJNSW_IS1N_SC_EENSW_INS5_IJNSA_ILi32EEESB_EEENS5_IJSC_SF_EEEEEEEESI_SJ_SI_SJ_NS1I_6fusion15FusionCallbacksIS1M_NS1V_17LinearCombinationISI_fSI_fLNS_15FloatRoundStyleE2EEES1O_S1U_JEEENS4_5SM1004TMEM4LOAD26SM100_TMEM_LOAD_32dp32b32xENS4_13SM90_TMA_LOADENS15_INS16_ILi1ELi4ELi3EEES19_NSW_INS5_IJS1A_S1Q_EEENS5_IJS1Q_SC_EEEEEEENS4_39AutoVectorizingCopyWithAssumedAlignmentILi128EEENS4_14SM90_TMA_STOREES2A_S2C_S2C_EEEvvEEEEvNT_6ParamsE,(.L_x_203 - _ZN7cutlass13device_kernelINS_4gemm6kernel13GemmUniversalIN4cute5tupleIJiiiiEEENS1_10collective13CollectiveMmaINS1_35MainloopSm100TmaUmmaWarpSpecializedILi8ELi2ELi4ENS5_IJNS4_1CILi2EEESB_NSA_ILi1EEEEEEEENS5_IJNSA_ILi128EEENSA_ILi256EEESF_EEENS_12float_e5m2_tENS5_IJlSC_lEEESI_SJ_NS4_8TiledMMAINS4_8MMA_AtomIJNS4_10MMA_TraitsINS4_25SM100_MMA_F8F6F4_2x1SM_SSEJSI_SI_fSF_SG_NS4_17integral_constantINS4_4UMMA5MajorELSQ_0EEESR_NSO_INSP_7ScaleInELSS_0EEEST_EEEEEENS4_6LayoutINS5_IJSC_SC_SC_EEENS5_IJNSA_ILi0EEESY_SY_EEEEENS5_IJNS4_10UnderscoreES11_S11_EEEEENS4_28SM100_TMA_2SM_LOAD_MULTICASTENS4_14ComposedLayoutINS4_7SwizzleILi3ELi4ELi3EEENS4_18smem_ptr_flag_bitsILi8EEENSW_INS5_IJNSA_ILi8EEESF_EEENS5_IJSF_SC_EEEEEEEvNS4_8identityENS4_18SM100_TMA_2SM_LOADES1E_vS1F_EENS_8epilogue10collective18CollectiveEpilogueINS1I_23Sm100TmaWarpSpecializedILi4ELi2ELi32ELb0ELb0EEEJNS5_IJNSA_ILi64EEESG_SF_EEENS5_IJNSW_IS1N_SC_EENSW_INS5_IJNSA_ILi32EEESB_EEENS5_IJSC_SF_EEEEEEEESI_SJ_SI_SJ_NS1I_6fusion15FusionCallbacksIS1M_NS1V_17LinearCombinationISI_fSI_fLNS_15FloatRoundStyleE2EEES1O_S1U_JEEENS4_5SM1004TMEM4LOAD26SM100_TMEM_LOAD_32dp32b32xENS4_13SM90_TMA_LOADENS15_INS16_ILi1ELi4ELi3EEES19_NSW_INS5_IJS1A_S1Q_EEENS5_IJS1Q_SC_EEEEEEENS4_39AutoVectorizingCopyWithAssumedAlignmentILi128EEENS4_14SM90_TMA_STOREES2A_S2C_S2C_EEEvvEEEEvNT_6ParamsE)
        .other          _ZN7cutlass13device_kernelINS_4gemm6kernel13GemmUniversalIN4cute5tupleIJiiiiEEENS1_10collective13CollectiveMmaINS1_35MainloopSm100TmaUmmaWarpSpecializedILi8ELi2ELi4ENS5_IJNS4_1CILi2EEESB_NSA_ILi1EEEEEEEENS5_IJNSA_ILi128EEENSA_ILi256EEESF_EEENS_12float_e5m2_tENS5_IJlSC_lEEESI_SJ_NS4_8TiledMMAINS4_8MMA_AtomIJNS4_10MMA_TraitsINS4_25SM100_MMA_F8F6F4_2x1SM_SSEJSI_SI_fSF_SG_NS4_17integral_constantINS4_4UMMA5MajorELSQ_0EEESR_NSO_INSP_7ScaleInELSS_0EEEST_EEEEEENS4_6LayoutINS5_IJSC_SC_SC_EEENS5_IJNSA_ILi0EEESY_SY_EEEEENS5_IJNS4_10UnderscoreES11_S11_EEEEENS4_28SM100_TMA_2SM_LOAD_MULTICASTENS4_14ComposedLayoutINS4_7SwizzleILi3ELi4ELi3EEENS4_18smem_ptr_flag_bitsILi8EEENSW_INS5_IJNSA_ILi8EEESF_EEENS5_IJSF_SC_EEEEEEEvNS4_8identityENS4_18SM100_TMA_2SM_LOADES1E_vS1F_EENS_8epilogue10collective18CollectiveEpilogueINS1I_23Sm100TmaWarpSpecializedILi4ELi2ELi32ELb0ELb0EEEJNS5_IJNSA_ILi64EEESG_SF_EEENS5_IJNSW_IS1N_SC_EENSW_INS5_IJNSA_ILi32EEESB_EEENS5_IJSC_SF_EEEEEEEESI_SJ_SI_SJ_NS1I_6fusion15FusionCallbacksIS1M_NS1V_17LinearCombinationISI_fSI_fLNS_15FloatRoundStyleE2EEES1O_S1U_JEEENS4_5SM1004TMEM4LOAD26SM100_TMEM_LOAD_32dp32b32xENS4_13SM90_TMA_LOADENS15_INS16_ILi1ELi4ELi3EEES19_NSW_INS5_IJS1A_S1Q_EEENS5_IJS1Q_SC_EEEEEEENS4_39AutoVectorizingCopyWithAssumedAlignmentILi128EEENS4_14SM90_TMA_STOREES2A_S2C_S2C_EEEvvEEEEvNT_6ParamsE,@"STO_CUDA_ENTRY STV_DEFAULT"
_ZN7cutlass13device_kernelINS_4gemm6kernel13GemmUniversalIN4cute5tupleIJiiiiEEENS1_10collective13CollectiveMmaINS1_35MainloopSm100TmaUmmaWarpSpecializedILi8ELi2ELi4ENS5_IJNS4_1CILi2EEESB_NSA_ILi1EEEEEEEENS5_IJNSA_ILi128EEENSA_ILi256EEESF_EEENS_12float_e5m2_tENS5_IJlSC_lEEESI_SJ_NS4_8TiledMMAINS4_8MMA_AtomIJNS4_10MMA_TraitsINS4_25SM100_MMA_F8F6F4_2x1SM_SSEJSI_SI_fSF_SG_NS4_17integral_constantINS4_4UMMA5MajorELSQ_0EEESR_NSO_INSP_7ScaleInELSS_0EEEST_EEEEEENS4_6LayoutINS5_IJSC_SC_SC_EEENS5_IJNSA_ILi0EEESY_SY_EEEEENS5_IJNS4_10UnderscoreES11_S11_EEEEENS4_28SM100_TMA_2SM_LOAD_MULTICASTENS4_14ComposedLayoutINS4_7SwizzleILi3ELi4ELi3EEENS4_18smem_ptr_flag_bitsILi8EEENSW_INS5_IJNSA_ILi8EEESF_EEENS5_IJSF_SC_EEEEEEEvNS4_8identityENS4_18SM100_TMA_2SM_LOADES1E_vS1F_EENS_8epilogue10collective18CollectiveEpilogueINS1I_23Sm100TmaWarpSpecializedILi4ELi2ELi32ELb0ELb0EEEJNS5_IJNSA_ILi64EEESG_SF_EEENS5_IJNSW_IS1N_SC_EENSW_INS5_IJNSA_ILi32EEESB_EEENS5_IJSC_SF_EEEEEEEESI_SJ_SI_SJ_NS1I_6fusion15FusionCallbacksIS1M_NS1V_17LinearCombinationISI_fSI_fLNS_15FloatRoundStyleE2EEES1O_S1U_JEEENS4_5SM1004TMEM4LOAD26SM100_TMEM_LOAD_32dp32b32xENS4_13SM90_TMA_LOADENS15_INS16_ILi1ELi4ELi3EEES19_NSW_INS5_IJS1A_S1Q_EEENS5_IJS1Q_SC_EEEEEEENS4_39AutoVectorizingCopyWithAssumedAlignmentILi128EEENS4_14SM90_TMA_STOREES2A_S2C_S2C_EEEvvEEEEvNT_6ParamsE:
[----:B------:R-:W1:Y:S01]  /*0000*/  LDC R1, c[0x0][0x37c] ;  /* 0x0000df00ff017b82 */ /* 0x000e620000000800 */
[----:B------:R-:W2:Y:S01]  /*0010*/  S2R R97, SR_TID.X ;  /* 0x0000000000617919 */ /* 0x000ea20000002100 */
[----:B------:R-:W3:Y:S06]  /*0020*/  LDCU.64 UR8, c[0x0][0x890] ;  /* 0x00011200ff0877ac */ /* 0x000eec0008000a00 */
[----:B------:R-:W4:Y:S01]  /*0030*/  S2UR UR58, SR_CgaCtaId ;  /* 0x00000000003a79c3 */ /* 0x000f220000008800 */
[----:B------:R-:W-:Y:S02]  /*0040*/  PRMT R86, RZ, 0x7610, R86 ;  /* 0x00007610ff567816 */ /* 0x000fe40000000056 */
[----:B------:R-:W-:Y:S01]  /*0050*/  ELECT P1, URZ, PT ;  /* 0x0000000000ff782f */ /* 0x000fe20003820000 */
[----:B---3--:R-:W-:-:S04]  /*0060*/  UISETP.NE.U32.AND UP0, UPT, UR8, URZ, UPT ;  /* 0x000000ff0800728c */ /* 0x008fc8000bf05070 */
[----:B------:R-:W-:Y:S02]  /*0070*/  UISETP.NE.AND.EX UP0, UPT, UR9, URZ, UPT, UP0 ;  /* 0x000000ff0900728c */ /* 0x000fe4000bf05300 */
[----:B----4-:R-:W-:Y:S02]  /*0080*/  ULOP3.LUT UR47, UR58, 0x1, URZ, 0xc0, !UPT ;  /* 0x000000013a2f7892 */ /* 0x010fe4000f8ec0ff */
[----:B------:R-:W-:Y:S01]  /*0090*/  ULOP3.LUT UR46, UR58, 0x1, URZ, 0x3c, !UPT ;  /* 0x000000013a2e7892 */ /* 0x000fe2000f8e3cff */
[----:B--2---:R-:W-:-:S05]  /*00a0*/  SHF.R.U32.HI R87, RZ, 0x5, R97 ;  /* 0x00000005ff577819 */ /* 0x004fca0000011661 */
[----:B------:R-:W2:Y:S02]  /*00b0*/  SHFL.IDX PT, R0, R87, RZ, 0x1f ;  /* 0x00001fff57007589 */ /* 0x000ea400000e0000 */
[----:B--2---:R-:W-:Y:S01]  /*00c0*/  R2UR UR13, R0 ;  /* 0x00000000000d72ca */ /* 0x004fe200000e0000 */
[----:B-1----:R-:W-:-:S14]  /*00d0*/  BRA.U UP0, `(.L_x_0) ;  /* 0x0000000100307547 */ /* 0x002fdc000b800000 */
[----:B------:R-:W1:Y:S02]  /*00e0*/  LDCU.64 UR4, c[0x0][0x888] ;  /* 0x00011100ff0477ac */ /* 0x000e640008000a00 */
[----:B-1----:R-:W-:-:S04]  /*00f0*/  UISETP.NE.U32.AND UP0, UPT, UR4, URZ, UPT ;  /* 0x000000ff0400728c */ /* 0x002fc8000bf05070 */
[----:B------:R-:W-:-:S09]  /*0100*/  UISETP.NE.AND.EX UP0, UPT, UR5, URZ, UPT, UP0 ;  /* 0x000000ff0500728c */ /* 0x000fd2000bf05300 */
[----:B------:R-:W-:Y:S05]  /*0110*/  BRA.U !UP0, `(.L_x_1) ;  /* 0x0000000108147547 */ /* 0x000fea000b800000 */
[----:B------:R-:W1:Y:S01]  /*0120*/  LDC.64 R2, c[0x0][0x888] ;  /* 0x00022200ff027b82 */ /* 0x000e620000000a00 */
[----:B------:R-:W1:Y:S02]  /*0130*/  LDCU.64 UR4, c[0x0][0x358] ;  /* 0x00006b00ff0477ac */ /* 0x000e640008000a00 */
[----:B-1----:R1:W5:Y:S01]  /*0140*/  LDG.E R41, desc[UR4][R2.64] ;  /* 0x0000000402297981 */ /* 0x002362000c1e1900 */
[----:B------:R-:W-:Y:S01]  /*0150*/  HFMA2 R86, -RZ, RZ, 0, 5.9604644775390625e-08 ;  /* 0x00000001ff567431 */ /* 0x000fe200000001ff */
[----:B------:R-:W-:Y:S05]  /*0160*/  BRA `(.L_x_0) ;  /* 0x00000000000c7947 */ /* 0x000fea0003800000 */
.L_x_1:
[----:B------:R-:W1:Y:S01]  /*0170*/  LDCU UR4, c[0x0][0x880] ;  /* 0x00011000ff0477ac */ /* 0x000e620008000800 */
[----:B------:R-:W-:Y:S01]  /*0180*/  HFMA2 R86, -RZ, RZ, 0, 5.9604644775390625e-08 ;  /* 0x00000001ff567431 */ /* 0x000fe200000001ff */
[----:B-1----:R-:W-:-:S07]  /*0190*/  MOV R41, UR4 ;  /* 0x0000000400297c02 */ /* 0x002fce0008000f00 */
.L_x_0:
[----:B------:R-:W2:Y:S02]  /*01a0*/  LDCU.64 UR4, c[0x0][0x8b0] ;  /* 0x00011600ff0477ac */ /* 0x000ea40008000a00 */
[----:B--2---:R-:W-:-:S04]  /*01b0*/  UISETP.NE.U32.AND UP0, UPT, UR4, URZ, UPT ;  /* 0x000000ff0400728c */ /* 0x004fc8000bf05070 */
[----:B------:R-:W-:-:S09]  /*01c0*/  UISETP.NE.AND.EX UP0, UPT, UR5, URZ, UPT, UP0 ;  /* 0x000000ff0500728c */ /* 0x000fd2000bf05300 */
[----:B------:R-:W-:Y:S05]  /*01d0*/  BRA.U UP0, `(.L_x_2) ;  /* 0x0000000100287547 */ /* 0x000fea000b800000 */
[----:B------:R-:W2:Y:S02]  /*01e0*/  LDCU.64 UR4, c[0x0][0x8a8] ;  /* 0x00011500ff0477ac */ /* 0x000ea40008000a00 */
[----:B--2---:R-:W-:-:S04]  /*01f0*/  UISETP.NE.U32.AND UP0, UPT, UR4, URZ, UPT ;  /* 0x000000ff0400728c */ /* 0x004fc8000bf05070 */
[----:B------:R-:W-:-:S09]  /*0200*/  UISETP.NE.AND.EX UP0, UPT, UR5, URZ, UPT, UP0 ;  /* 0x000000ff0500728c */ /* 0x000fd2000bf05300 */
[----:B------:R-:W-:Y:S05]  /*0210*/  BRA.U !UP0, `(.L_x_3) ;  /* 0x0000000108107547 */ /* 0x000fea000b800000 */
[----:B------:R-:W2:Y:S01]  /*0220*/  LDC.64 R38, c[0x0][0x8a8] ;  /* 0x00022a00ff267b82 */ /* 0x000ea20000000a00 */
[----:B------:R-:W2:Y:S02]  /*0230*/  LDCU.64 UR4, c[0x0][0x358] ;  /* 0x00006b00ff0477ac */ /* 0x000ea40008000a00 */
[----:B--2---:R2:W5:Y:S01]  /*0240*/  LDG.E R38, desc[UR4][R38.64] ;  /* 0x0000000426267981 */ /* 0x004562000c1e1900 */
[----:B------:R-:W-:Y:S05]  /*0250*/  BRA `(.L_x_2) ;  /* 0x0000000000087947 */ /* 0x000fea0003800000 */
.L_x_3:
[----:B------:R-:W2:Y:S02]  /*0260*/  LDCU UR4, c[0x0][0x8a0] ;  /* 0x00011400ff0477ac */ /* 0x000ea40008000800 */
[----:B--2---:R-:W-:Y:S02]  /*0270*/  MOV R38, UR4 ;  /* 0x0000000400267c02 */ /* 0x004fe40008000f00 */
.L_x_2:
[----:B------:R-:W-:Y:S01]  /*0280*/  IMAD.U32 R0, RZ, RZ, UR13 ;  /* 0x0000000dff007e24 */ /* 0x000fe2000f8e00ff */
[----:B------:R-:W-:Y:S04]  /*0290*/  BSSY.RECONVERGENT B0, `(.L_x_4) ;  /* 0x000000c000007945 */ /* 0x000fe80003800200 */
[C---:B------:R-:W-:Y:S02]  /*02a0*/  ISETP.NE.OR P2, PT, R0.reuse, 0x1, !P1 ;  /* 0x000000010000780c */ /* 0x040fe40004f45670 */
[----:B------:R-:W-:-:S11]  /*02b0*/  ISETP.NE.OR P0, PT, R0, 0x3, !P1 ;  /* 0x000000030000780c */ /* 0x000fd60004f05670 */
[----:B------:R-:W-:Y:S05]  /*02c0*/  @P2 BRA `(.L_x_5) ;  /* 0x0000000000202947 */ /* 0x000fea0003800000 */
[----:B------:R-:W3:Y:S02]  /*02d0*/  LDCU.64 UR4, c[0x0][0x348] ;  /* 0x00006900ff0477ac */ /* 0x000ee40008000a00 */
[----:B---3--:R-:W-:Y:S02]  /*02e0*/  UIADD3 UR6, UP1, UPT, UR4, 0x80, URZ ;  /* 0x0000008004067890 */ /* 0x008fe4000ff3e0ff */
[----:B------:R-:W-:Y:S02]  /*02f0*/  UIADD3 UR4, UP0, UPT, UR4, 0x180, URZ ;  /* 0x0000018004047890 */ /* 0x000fe4000ff1e0ff */
[----:B------:R-:W-:Y:S02]  /*0300*/  UIADD3.X UR7, UPT, UPT, URZ, UR5, URZ, UP1, !UPT ;  /* 0x00000005ff077290 */ /* 0x000fe40008ffe4ff */
[----:B------:R-:W-:-:S07]  /*0310*/  UIADD3.X UR5, UPT, UPT, URZ, UR5, URZ, UP0, !UPT ;  /* 0x00000005ff057290 */ /* 0x000fce00087fe4ff */
[----:B------:R3:W-:Y:S02]  /*0320*/  UTMACCTL.PF [UR6] ;  /* 0x00000000060079b9 */ /* 0x0007e40008040000 */
[----:B------:R3:W-:Y:S02]  /*0330*/  UTMACCTL.PF [UR4] ;  /* 0x00000000040079b9 */ /* 0x0007e40008040000 */
[----:B---3--:R-:W-:Y:S01]  /*0340*/  NOP ;  /* 0x0000000000007918 */ /* 0x008fe20000000000 */
.L_x_5:
[----:B------:R-:W-:Y:S05]  /*0350*/  BSYNC.RECONVERGENT B0 ;  /* 0x0000000000007941 */ /* 0x000fea0003800200 */
.L_x_4:
[----:B------:R-:W-:Y:S04]  /*0360*/  BSSY.RECONVERGENT B0, `(.L_x_6) ;  /* 0x000000a000007945 */ /* 0x000fe80003800200 */
        /* <DEDUP_REMOVED lines=9> */
.L_x_7:
[----:B------:R-:W-:Y:S05]  /*0400*/  BSYNC.RECONVERGENT B0 ;  /* 0x0000000000007941 */ /* 0x000fea0003800200 */
.L_x_6:
[----:B------:R-:W3:Y:S01]  /*0410*/  LDCU.64 UR4, c[0x0][0x888] ;  /* 0x00011100ff0477ac */ /* 0x000ee20008000a00 */
[----:B------:R-:W-:Y:S02]  /*0420*/  UISETP.EQ.U32.AND UP1, UPT, UR8, URZ, UPT ;  /* 0x000000ff0800728c */ /* 0x000fe4000bf22070 */
[----:B------:R-:W-:Y:S02]  /*0430*/  UPLOP3.LUT UP3, UPT, UPT, UPT, UPT, 0x80, 0x8 ;  /* 0x000000000008789c */ /* 0x000fe40003f6f070 */
[----:B---3--:R-:W-:-:S04]  /*0440*/  UISETP.NE.U32.AND UP0, UPT, UR4, URZ, UPT ;  /* 0x000000ff0400728c */ /* 0x008fc8000bf05070 */
[----:B------:R-:W-:-:S04]  /*0450*/  UISETP.NE.AND.EX UP0, UPT, UR5, URZ, UPT, UP0 ;  /* 0x000000ff0500728c */ /* 0x000fc8000bf05300 */
[----:B------:R-:W-:-:S04]  /*0460*/  UISETP.EQ.OR.EX UP2, UPT, UR9, URZ, !UP0, UP1 ;  /* 0x000000ff0900728c */ /* 0x000fc8000c742710 */
[----:B------:R-:W-:-:S06]  /*0470*/  UP2UR UR4, UPR, URZ, 0x4 ;  /* 0x00000004ff047883 */ /* 0x000fcc0008000000 */
[----:B------:R-:W-:Y:S01]  /*0480*/  MOV R89, UR4 ;  /* 0x0000000400597c02 */ /* 0x000fe20008000f00 */
[----:B------:R-:W-:Y:S06]  /*0490*/  BRA.U !UP2, `(.L_x_8) ;  /* 0x000000010a207547 */ /* 0x000fec000b800000 */
[----:B------:R-:W-:Y:S01]  /*04a0*/  UISETP.NE.U32.AND UP1, UPT, UR8, URZ, UPT ;  /* 0x000000ff0800728c */ /* 0x000fe2000bf25070 */
[----:B-----5:R-:W-:Y:S01]  /*04b0*/  FSETP.NEU.AND P0, PT, R41, RZ, PT ;  /* 0x000000ff2900720b */ /* 0x020fe20003f0d000 */
[----:B------:R-:W-:Y:S02]  /*04c0*/  USEL UR4, URZ, 0xffffffff, UP0 ;  /* 0xffffffffff047887 */ /* 0x000fe40008000000 */
[----:B------:R-:W-:-:S10]  /*04d0*/  UISETP.NE.AND.EX UP1, UPT, UR9, URZ, UPT, UP1 ;  /* 0x000000ff0900728c */ /* 0x000fd4000bf25310 */
[----:B------:R-:W-:Y:S01]  /*04e0*/  VOTEU.ANY UP0, P0 ;  /* 0x0000000000ff7886 */ /* 0x000fe20000000100 */
[----:B------:R-:W-:-:S04]  /*04f0*/  @!UP1 USEL UR4, URZ, 0xffffffff, UP0 ;  /* 0xffffffffff049887 */ /* 0x000fc80008000000 */
[----:B------:R-:W-:-:S04]  /*0500*/  ULOP3.LUT UR4, UR4, 0x1, URZ, 0xc0, !UPT ;  /* 0x0000000104047892 */ /* 0x000fc8000f8ec0ff */
[----:B------:R-:W-:-:S11]  /*0510*/  UISETP.NE.U32.AND UP3, UPT, UR4, 0x1, UPT ;  /* 0x000000010400788c */ /* 0x000fd6000bf65070 */
.L_x_8:
[----:B------:R-:W3:Y:S01]  /*0520*/  SHFL.IDX PT, R0, R87, RZ, 0x1f ;  /* 0x00001fff57007589 */ /* 0x000ee200000e0000 */
[----:B------:R-:W-:-:S04]  /*0530*/  UISETP.NE.AND UP0, UPT, UR13, 0x2, UPT ;  /* 0x000000020d00788c */ /* 0x000fc8000bf05270 */
[----:B------:R-:W-:Y:S02]  /*0540*/  UISETP.EQ.AND UP1, UPT, UR47, URZ, !UP0 ;  /* 0x000000ff2f00728c */ /* 0x000fe4000c722270 */
[----:B------:R-:W-:-:S04]  /*0550*/  USEL UR53, URZ, 0x1, UP0 ;  /* 0x00000001ff357887 */ /* 0x000fc80008000000 */
[----:B------:R-:W-:Y:S02]  /*0560*/  PLOP3.LUT P3, PT, P1, PT, UP1, 0x80, 0x8 ;  /* 0x000000000008781c */ /* 0x000fe40000f6f018 */
[----:B---3--:R-:W-:-:S13]  /*0570*/  ISETP.NE.AND P0, PT, R0, RZ, PT ;  /* 0x000000ff0000720c */ /* 0x008fda0003f05270 */
[----:B------:R-:W-:Y:S05]  /*0580*/  @P0 BRA `(.L_x_9) ;  /* 0x0000000000740947 */ /* 0x000fea0003800000 */
[----:B------:R-:W-:Y:S01]  /*0590*/  UMOV UR4, 0x400 ;  /* 0x0000040000047882 */ /* 0x000fe20000000000 */
[----:B------:R-:W-:Y:S01]  /*05a0*/  UMOV UR8, 0x1 ;  /* 0x0000000100087882 */ /* 0x000fe20000000000 */
[----:B------:R-:W-:Y:S01]  /*05b0*/  UMOV UR6, 0x2 ;  /* 0x0000000200067882 */ /* 0x000fe20000000000 */
[----:B------:R-:W-:Y:S02]  /*05c0*/  ULEA UR4, UR58, UR4, 0x18 ;  /* 0x000000043a047291 */ /* 0x000fe4000f8ec0ff */
[----:B------:R-:W-:-:S04]  /*05d0*/  UIADD3 UR8, UPT, UPT, -UR8, 0x100000, URZ ;  /* 0x0010000008087890 */ /* 0x000fc8000fffe1ff */
[----:B------:R-:W-:Y:S02]  /*05e0*/  USHF.L.U32 UR9, UR8, 0xb, URZ ;  /* 0x0000000b08097899 */ /* 0x000fe400080006ff */
[----:B------:R-:W-:Y:S02]  /*05f0*/  USHF.L.U32 UR8, UR8, 0x1, URZ ;  /* 0x0000000108087899 */ /* 0x000fe400080006ff */
[----:B------:R-:W-:-:S04]  /*0600*/  UIADD3 UR6, UPT, UPT, -UR6, 0x100000, URZ ;  /* 0x0010000006067890 */ /* 0x000fc8000fffe1ff */
[----:B------:R-:W-:Y:S02]  /*0610*/  USHF.L.U32 UR7, UR6, 0xb, URZ ;  /* 0x0000000b06077899 */ /* 0x000fe400080006ff */
[----:B------:R-:W-:Y:S01]  /*0620*/  USHF.L.U32 UR6, UR6, 0x1, URZ ;  /* 0x0000000106067899 */ /* 0x000fe200080006ff */
[----:B------:R-:W-:Y:S01]  /*0630*/  ELECT P0, URZ, PT ;  /* 0x0000000000ff782f */ /* 0x000fe20003800000 */
[----:B------:R-:W3:Y:S02]  /*0640*/  FENCE.VIEW.ASYNC.S ;  /* 0x00000000000073c6 */ /* 0x000ee40000000000 */
[----:B---3--:R3:W4:Y:S08]  /*0650*/  SYNCS.EXCH.64 URZ, [UR4], UR8 ;  /* 0x0000000804ff75b2 */ /* 0x0087300008000100 */
[----:B------:R3:W1:Y:S01]  /*0660*/  SYNCS.EXCH.64 URZ, [UR4+0x40], UR6 ;  /* 0x0000400604ff75b2 */ /* 0x0006620008000100 */
        /* <DEDUP_REMOVED lines=13> */
[----:B------:R3:W1:Y:S02]  /*0740*/  SYNCS.EXCH.64 URZ, [UR4+0x78], UR6 ;  /* 0x0000780604ff75b2 */ /* 0x0006640008000100 */
[----:B---3--:R-:W-:Y:S01]  /*0750*/  NOP ;  /* 0x0000000000007918 */ /* 0x008fe20000000000 */
.L_x_9:
[----:B------:R-:W3:Y:S01]  /*0760*/  SHFL.IDX PT, R0, R87, RZ, 0x1f ;  /* 0x00001fff57007589 */ /* 0x000ee200000e0000 */
[----:B------:R-:W-:Y:S01]  /*0770*/  NOP ;  /* 0x0000000000007918 */ /* 0x000fe20000000000 */
[----:B---3--:R-:W-:-:S13]  /*0780*/  ISETP.NE.AND P0, PT, R0, 0x1, PT ;  /* 0x000000010000780c */ /* 0x008fda0003f05270 */
        /* <DEDUP_REMOVED lines=13> */
[----:B---3--:R3:W1:Y:S08]  /*0860*/  SYNCS.EXCH.64 URZ, [UR4+0x80], UR8 ;  /* 0x0000800804ff75b2 */ /* 0x0086700008000100 */
[----:B------:R3:W1:Y:S01]  /*0870*/  SYNCS.EXCH.64 URZ, [UR4+0xa0], UR6 ;  /* 0x0000a00604ff75b2 */ /* 0x0006620008000100 */
[----:B------:R3:W1:Y:S01]  /*0880*/  SYNCS.EXCH.64 URZ, [UR4+0x88], UR8 ;  /* 0x0000880804ff75b2 */ /* 0x0006620008000100 */
[----:B------:R3:W1:Y:S01]  /*0890*/  SYNCS.EXCH.64 URZ, [UR4+0xa8], UR6 ;  /* 0x0000a80604ff75b2 */ /* 0x0006620008000100 */
[----:B------:R3:W1:Y:S01]  /*08a0*/  SYNCS.EXCH.64 URZ, [UR4+0x90], UR8 ;  /* 0x0000900804ff75b2 */ /* 0x0006620008000100 */
[----:B------:R3:W1:Y:S01]  /*08b0*/  SYNCS.EXCH.64 URZ, [UR4+0xb0], UR6 ;  /* 0x0000b00604ff75b2 */ /* 0x0006620008000100 */
[----:B------:R3:W1:Y:S01]  /*08c0*/  SYNCS.EXCH.64 URZ, [UR4+0x98], UR8 ;  /* 0x0000980804ff75b2 */ /* 0x0006620008000100 */
[----:B------:R3:W1:Y:S01]  /*08d0*/  SYNCS.EXCH.64 URZ, [UR4+0xb8], UR6 ;  /* 0x0000b80604ff75b2 */ /* 0x0006620008000100 */
[----:B------:R-:W-:Y:S01]  /*08e0*/  NOP ;  /* 0x0000000000007918 */ /* 0x000fe20000000000 */
.L_x_10:
[----:B------:R-:W2:Y:S01]  /*08f0*/  SHFL.IDX PT, R0, R87, RZ, 0x1f ;  /* 0x00001fff57007589 */ /* 0x000ea200000e0000 */
[----:B------:R-:W-:Y:S01]  /*0900*/  NOP ;  /* 0x0000000000007918 */ /* 0x000fe20000000000 */
[----:B--2---:R-:W-:-:S13]  /*0910*/  ISETP.NE.AND P0, PT, R0, 0x3, PT ;  /* 0x000000030000780c */ /* 0x004fda0003f05270 */
[----:B------:R-:W-:Y:S05]  /*0920*/  @P0 BRA `(.L_x_11) ;  /* 0x00000000002c0947 */ /* 0x000fea0003800000 */
[----:B---3--:R-:W-:Y:S01]  /*0930*/  UMOV UR4, 0x400 ;  /* 0x0000040000047882 */ /* 0x008fe20000000000 */
[----:B------:R-:W-:Y:S01]  /*0940*/  UMOV UR5, 0x20 ;  /* 0x0000002000057882 */ /* 0x000fe20000000000 */
[----:B------:R-:W-:Y:S02]  /*0950*/  ULEA UR6, UR58, UR4, 0x18 ;  /* 0x000000043a067291 */ /* 0x000fe4000f8ec0ff */
[----:B------:R-:W-:-:S04]  /*0960*/  UIADD3 UR4, UPT, UPT, -UR5, 0x100000, URZ ;  /* 0x0010000005047890 */ /* 0x000fc8000fffe1ff */
[----:B------:R-:W-:Y:S02]  /*0970*/  USHF.L.U32 UR5, UR4, 0xb, URZ ;  /* 0x0000000b04057899 */ /* 0x000fe400080006ff */
[----:B------:R-:W-:Y:S01]  /*0980*/  USHF.L.U32 UR4, UR4, 0x1, URZ ;  /* 0x0000000104047899 */ /* 0x000fe200080006ff */
[----:B------:R-:W-:Y:S01]  /*0990*/  ELECT P0, URZ, PT ;  /* 0x0000000000ff782f */ /* 0x000fe20003800000 */
[----:B------:R-:W2:Y:S10]  /*09a0*/  FENCE.VIEW.ASYNC.S ;  /* 0x00000000000073c6 */ /* 0x000eb40000000000 */
[----:B--2---:R2:W3:Y:S01]  /*09b0*/  SYNCS.EXCH.64 URZ, [UR6+0xc0], UR4 ;  /* 0x0000c00406ff75b2 */ /* 0x0044e20008000100 */
[----:B------:R2:W1:Y:S01]  /*09c0*/  SYNCS.EXCH.64 URZ, [UR6+0xc8], UR4 ;  /* 0x0000c80406ff75b2 */ /* 0x0004620008000100 */
[----:B------:R-:W-:Y:S01]  /*09d0*/  NOP ;  /* 0x0000000000007918 */ /* 0x000fe20000000000 */
.L_x_11:
[----:B------:R-:W4:Y:S01]  /*09e0*/  SHFL.IDX PT, R0, R87, RZ, 0x1f ;  /* 0x00001fff57007589 */ /* 0x000f2200000e0000 */
[----:B------:R-:W-:Y:S01]  /*09f0*/  NOP ;  /* 0x0000000000007918 */ /* 0x000fe20000000000 */
[----:B----4-:R-:W-:-:S13]  /*0a00*/  ISETP.NE.AND P0, PT, R0, 0x4, PT ;  /* 0x000000040000780c */ /* 0x010fda0003f05270 */
[----:B------:R-:W-:Y:S05]  /*0a10*/  @P0 BRA `(.L_x_12) ;  /* 0x0000000000480947 */ /* 0x000fea0003800000 */
[----:B--23--:R-:W-:Y:S01]  /*0a20*/  UMOV UR4, 0x3a0 ;  /* 0x000003a000047882 */ /* 0x00cfe20000000000 */
[----:B------:R-:W-:Y:S01]  /*0a30*/  UMOV UR6, 0x400 ;  /* 0x0000040000067882 */ /* 0x000fe20000000000 */
[----:B------:R-:W-:Y:S01]  /*0a40*/  USEL UR4, UR4, 0x320, UP3 ;  /* 0x0000032004047887 */ /* 0x000fe20009800000 */
        /* <DEDUP_REMOVED lines=9> */
[----:B------:R-:W2:Y:S02]  /*0ae0*/  FENCE.VIEW.ASYNC.S ;  /* 0x00000000000073c6 */ /* 0x000ea40000000000 */
[----:B--2---:R4:W2:Y:S08]  /*0af0*/  SYNCS.EXCH.64 URZ, [UR6+0xd0], UR8 ;  /* 0x0000d00806ff75b2 */ /* 0x0048b00008000100 */
[----:B------:R4:W3:Y:S01]  /*0b00*/  SYNCS.EXCH.64 URZ, [UR6+0xe0], UR4 ;  /* 0x0000e00406ff75b2 */ /* 0x0008e20008000100 */
[----:B------:R4:W1:Y:S01]  /*0b10*/  SYNCS.EXCH.64 URZ, [UR6+0xd8], UR8 ;  /* 0x0000d80806ff75b2 */ /* 0x0008620008000100 */
[----:B------:R4:W1:Y:S02]  /*0b20*/  SYNCS.EXCH.64 URZ, [UR6+0xe8], UR4 ;  /* 0x0000e80406ff75b2 */ /* 0x0008640008000100 */
[----:B----4-:R-:W-:Y:S01]  /*0b30*/  NOP ;  /* 0x0000000000007918 */ /* 0x010fe20000000000 */
.L_x_12:
[----:B------:R-:W4:Y:S01]  /*0b40*/  SHFL.IDX PT, R0, R87, RZ, 0x1f ;  /* 0x00001fff57007589 */ /* 0x000f2200000e0000 */
[----:B------:R-:W-:Y:S01]  /*0b50*/  NOP ;  /* 0x0000000000007918 */ /* 0x000fe20000000000 */
[----:B----4-:R-:W-:-:S13]  /*0b60*/  ISETP.NE.AND P0, PT, R0, 0x5, PT ;  /* 0x000000050000780c */ /* 0x010fda0003f05270 */
[----:B------:R-:W-:Y:S05]  /*0b70*/  @P0 BRA `(.L_x_13) ;  /* 0x0000000000540947 */ /* 0x000fea0003800000 */
[----:B--23--:R-:W-:Y:S01]  /*0b80*/  UMOV UR4, 0x400 ;  /* 0x0000040000047882 */ /* 0x00cfe20000000000 */
        /* <DEDUP_REMOVED lines=14> */
[----:B------:R4:W1:Y:S01]  /*0c70*/  SYNCS.EXCH.64 URZ, [UR4+0x118], UR8 ;  /* 0x0001180804ff75b2 */ /* 0x0008620008000100 */
[----:B------:R4:W1:Y:S01]  /*0c80*/  SYNCS.EXCH.64 URZ, [UR4+0x100], UR6 ;  /* 0x0001000604ff75b2 */ /* 0x0008620008000100 */
[----:B------:R4:W1:Y:S01]  /*0c90*/  SYNCS.EXCH.64 URZ, [UR4+0x120], UR8 ;  /* 0x0001200804ff75b2 */ /* 0x0008620008000100 */
[----:B------:R4:W1:Y:S01]  /*0ca0*/  SYNCS.EXCH.64 URZ, [UR4+0x108], UR6 ;  /* 0x0001080604ff75b2 */ /* 0x0008620008000100 */
[----:B------:R4:W1:Y:S02]  /*0cb0*/  SYNCS.EXCH.64 URZ, [UR4+0x128], UR8 ;  /* 0x0001280804ff75b2 */ /* 0x0008640008000100 */
[----:B----4-:R-:W-:Y:S01]  /*0cc0*/  NOP ;  /* 0x0000000000007918 */ /* 0x010fe20000000000 */
.L_x_13:
[----:B------:R-:W4:Y:S01]  /*0cd0*/  SHFL.IDX PT, R0, R87, RZ, 0x1f ;  /* 0x00001fff57007589 */ /* 0x000f2200000e0000 */
[----:B------:R-:W-:Y:S01]  /*0ce0*/  ISETP.NE.OR P1, PT, RZ, UR13, !P1 ;  /* 0x0000000dff007c0c */ /* 0x000fe2000cf25670 */
[----:B------:R-:W-:Y:S01]  /*0cf0*/  NOP ;  /* 0x0000000000007918 */ /* 0x000fe20000000000 */
[----:B----4-:R-:W-:-:S13]  /*0d00*/  ISETP.NE.AND P0, PT, R0, 0x3, PT ;  /* 0x000000030000780c */ /* 0x010fda0003f05270 */
[----:B------:R-:W-:Y:S05]  /*0d10*/  @P0 BRA `(.L_x_14) ;  /* 0x0000000000340947 */ /* 0x000fea0003800000 */
[----:B--23--:R-:W-:Y:S01]  /*0d20*/  UMOV UR4, 0x400 ;  /* 0x0000040000047882 */ /* 0x00cfe20000000000 */
[----:B------:R-:W-:Y:S01]  /*0d30*/  UMOV UR6, 0x20 ;  /* 0x0000002000067882 */ /* 0x000fe20000000000 */
[----:B------:R-:W-:Y:S02]  /*0d40*/  ULEA UR4, UR58, UR4, 0x18 ;  /* 0x000000043a047291 */ /* 0x000fe4000f8ec0ff */
[----:B------:R-:W-:-:S04]  /*0d50*/  UIADD3 UR6, UPT, UPT, -UR6, 0x100000, URZ ;  /* 0x0010000006067890 */ /* 0x000fc8000fffe1ff */
[----:B------:R-:W-:Y:S02]  /*0d60*/  USHF.L.U32 UR7, UR6, 0xb, URZ ;  /* 0x0000000b06077899 */ /* 0x000fe400080006ff */
[----:B------:R-:W-:Y:S01]  /*0d70*/  USHF.L.U32 UR6, UR6, 0x1, URZ ;  /* 0x0000000106067899 */ /* 0x000fe200080006ff */
[----:B------:R-:W-:Y:S01]  /*0d80*/  ELECT P0, URZ, PT ;  /* 0x0000000000ff782f */ /* 0x000fe20003800000 */
[----:B------:R-:W2:Y:S10]  /*0d90*/  FENCE.VIEW.ASYNC.S ;  /* 0x00000000000073c6 */ /* 0x000eb40000000000 */
[----:B--2---:R4:W2:Y:S01]  /*0da0*/  SYNCS.EXCH.64 URZ, [UR4+0x130], UR6 ;  /* 0x0001300604ff75b2 */ /* 0x0048a20008000100 */
[----:B------:R4:W3:Y:S01]  /*0db0*/  SYNCS.EXCH.64 URZ, [UR4+0x140], UR6 ;  /* 0x0001400604ff75b2 */ /* 0x0008e20008000100 */
[----:B------:R4:W1:Y:S01]  /*0dc0*/  SYNCS.EXCH.64 URZ, [UR4+0x138], UR6 ;  /* 0x0001380604ff75b2 */ /* 0x0008620008000100 */
[----:B------:R4:W1:Y:S02]  /*0dd0*/  SYNCS.EXCH.64 URZ, [UR4+0x148], UR6 ;  /* 0x0001480604ff75b2 */ /* 0x0008640008000100 */
[----:B----4-:R-:W-:Y:S01]  /*0de0*/  NOP ;  /* 0x0000000000007918 */ /* 0x010fe20000000000 */
.L_x_14:
[----:B------:R-:W-:Y:S01]  /*0df0*/  VOTEU.ALL UP0, P1 ;  /* 0x0000000000ff7886 */ /* 0x000fe20000800000 */
[----:B--23--:R-:W-:Y:S01]  /*0e00*/  UMOV UR4, 0x20 ;  /* 0x0000002000047882 */ /* 0x00cfe20000000000 */
[----:B------:R-:W2:Y:S01]  /*0e10*/  LDCU UR7, c[0x0][0x36c] ;  /* 0x00006d80ff0777ac */ /* 0x000ea20008000800 */
[----:B------:R-:W-:Y:S01]  /*0e20*/  NOP ;  /* 0x0000000000007918 */ /* 0x000fe20000000000 */
[----:B------:R-:W-:Y:S01]  /*0e30*/  LOP3.LUT R0, R97, 0x1f, RZ, 0xc0, !PT ;  /* 0x0000001f61007812 */ /* 0x000fe200078ec0ff */
[----:B------:R-:W-:Y:S01]  /*0e40*/  @!UP0 UMOV UR6, 0x400 ;  /* 0x0000040000068882 */ /* 0x000fe20000000000 */
[----:B------:R-:W-:-:S04]  /*0e50*/  @!UP0 UIADD3 UR4, UPT, UPT, -UR4, 0x100000, URZ ;  /* 0x0010000004048890 */ /* 0x000fc8000fffe1ff */
[----:B------:R-:W-:Y:S02]  /*0e60*/  @!UP0 USHF.L.U32 UR5, UR4, 0xb, URZ ;  /* 0x0000000b04058899 */ /* 0x000fe400080006ff */
[----:B------:R-:W-:Y:S02]  /*0e70*/  @!UP0 USHF.L.U32 UR4, UR4, 0x1, URZ ;  /* 0x0000000104048899 */ /* 0x000fe400080006ff */
[----:B------:R-:W-:Y:S01]  /*0e80*/  @!UP0 ULEA UR6, UR58, UR6, 0x18 ;  /* 0x000000063a068291 */ /* 0x000fe2000f8ec0ff */
[----:B------:R-:W-:Y:S01]  /*0e90*/  VOTEU.ALL UP0, P1 ;  /* 0x0000000000ff7886 */ /* 0x000fe20000800000 */
[----:B------:R-:W-:Y:S02]  /*0ea0*/  UISETP.NE.AND UP4, UPT, UR13, URZ, UPT ;  /* 0x000000ff0d00728c */ /* 0x000fe4000bf85270 */
[----:B--2---:R-:W-:Y:S01]  /*0eb0*/  UISETP.EQ.U32.AND UP5, UPT, UR7, 0x1, UPT ;  /* 0x000000010700788c */ /* 0x004fe2000bfa2070 */
[----:B------:R-:W2:Y:S07]  /*0ec0*/  FENCE.VIEW.ASYNC.S ;  /* 0x00000000000073c6 */ /* 0x000eae0000000000 */
[----:B--2---:R2:W3:Y:S01]  /*0ed0*/  @!UP0 SYNCS.EXCH.64 URZ, [UR6+0x150], UR4 ;  /* 0x0001500406ff85b2 */ /* 0x0044e20008000100 */
[----:B------:R-:W-:Y:S05]  /*0ee0*/  BRA.U !UP5, `(.L_x_15) ;  /* 0x000000010d087547 */ /* 0x000fea000b800000 */
[----:B-1-3--:R-:W-:Y:S01]  /*0ef0*/  UCGABAR_ARV ;  /* 0x00000000000079c7 */ /* 0x00afe20008000000 */
[----:B------:R-:W-:Y:S05]  /*0f00*/  BRA `(.L_x_16) ;  /* 0x0000000000047947 */ /* 0x000fea0003800000 */
.L_x_15:
[----:B-1-3--:R-:W-:Y:S01]  /*0f10*/  NOP ;  /* 0x0000000000007918 */ /* 0x00afe20000000000 */
.L_x_16:
[----:B------:R-:W1:Y:S01]  /*0f20*/  S2UR UR19, SR_CTAID.X ;  /* 0x00000000001379c3 */ /* 0x000e620000002500 */
[----:B------:R-:W-:-:S05]  /*0f30*/  CS2R.32 R88, SR_CgaSize ;  /* 0x0000000000587805 */ /* 0x000fca0000008a00 */
[----:B------:R-:W-:-:S05]  /*0f40*/  IMAD R88, R88, -0xa0, RZ ;  /* 0xffffff6058587824 */ /* 0x000fca00078e02ff */
[----:B--2---:R-:W-:-:S14]  /*0f50*/  R2UR UR5, R88 ;  /* 0x00000000580572ca */ /* 0x004fdc00000e0000 */
[----:B------:R-:W2:Y:S01]  /*0f60*/  LDCU UR5, c[0x0][UR5+0x2b0] ;  /* 0x00005600050577ac */ /* 0x000ea20008000800 */
[----:B------:R-:W-:-:S05]  /*0f70*/  CS2R.32 R88, SR_CgaSize ;  /* 0x0000000000587805 */ /* 0x000fca0000008a00 */
[----:B------:R-:W-:-:S05]  /*0f80*/  IMAD R88, R88, -0xa0, RZ ;  /* 0xffffff6058587824 */ /* 0x000fca00078e02ff */
[----:B------:R-:W-:-:S14]  /*0f90*/  R2UR UR4, R88 ;  /* 0x00000000580472ca */ /* 0x000fdc00000e0000 */
[----:B------:R-:W3:Y:S01]  /*0fa0*/  LDCU UR4, c[0x0][UR4+0x2b4] ;  /* 0x00005680040477ac */ /* 0x000ee20008000800 */
[----:B------:R-:W4:Y:S01]  /*0fb0*/  S2UR UR7, SR_CTAID.Y ;  /* 0x00000000000779c3 */ /* 0x000f220000002600 */
[----:B------:R-:W-:-:S05]  /*0fc0*/  CS2R.32 R88, SR_CgaSize ;  /* 0x0000000000587805 */ /* 0x000fca0000008a00 */
[----:B------:R-:W-:-:S05]  /*0fd0*/  IMAD R88, R88, -0xa0, RZ ;  /* 0xffffff6058587824 */ /* 0x000fca00078e02ff */
[----:B------:R-:W-:-:S14]  /*0fe0*/  R2UR UR8, R88 ;  /* 0x00000000580872ca */ /* 0x000fdc00000e0000 */
[----:B------:R-:W3:Y:S01]  /*0ff0*/  LDCU UR8, c[0x0][UR8+0x2a0] ;  /* 0x00005400080877ac */ /* 0x000ee20008000800 */
[----:B------:R-:W-:Y:S01]  /*1000*/  UISETP.GT.U32.AND UP0, UPT, UR47, 0xffff, UPT ;  /* 0x0000ffff2f00788c */ /* 0x000fe2000bf04070 */
[----:B------:R-:W3:Y:S01]  /*1010*/  LDCU UR18, c[0x0][0xb24] ;  /* 0x00016480ff1277ac */ /* 0x000ee20008000800 */
[----:B------:R-:W1:Y:S01]  /*1020*/  S2UR UR36, SR_CTAID.Z ;  /* 0x00000000002479c3 */ /* 0x000e620000002700 */
[----:B------:R-:W-:-:S05]  /*1030*/  CS2R.32 R88, SR_CgaSize ;  /* 0x0000000000587805 */ /* 0x000fca0000008a00 */
[----:B------:R-:W-:-:S05]  /*1040*/  IMAD R88, R88, -0xa0, RZ ;  /* 0xffffff6058587824 */ /* 0x000fca00078e02ff */
[----:B------:R-:W-:-:S14]  /*1050*/  R2UR UR59, R88 ;  /* 0x00000000583b72ca */ /* 0x000fdc00000e0000 */
[----:B------:R-:W3:Y:S01]  /*1060*/  LDCU UR59, c[0x0][UR59+0x2a4] ;  /* 0x000054803b3b77ac */ /* 0x000ee20008000800 */
[----:B------:R-:W-:Y:S01]  /*1070*/  USHF.L.U32 UR28, UR58, 0xb, URZ ;  /* 0x0000000b3a1c7899 */ /* 0x000fe200080006ff */
[----:B-1----:R-:W-:Y:S01]  /*1080*/  I2FP.F32.U32 R3, UR19 ;  /* 0x0000001300037c45 */ /* 0x002fe20008201000 */
[----:B------:R-:W-:Y:S01]  /*1090*/  UMOV UR27, 0x5 ;  /* 0x00000005001b7882 */ /* 0x000fe20000000000 */
[----:B------:R-:W1:Y:S03]  /*10a0*/  LDCU UR45, c[0x0][0xb24] ;  /* 0x00016480ff2d77ac */ /* 0x000e660008000800 */
[----:B--2---:R-:W-:Y:S01]  /*10b0*/  FMUL R3, R3, UR5 ;  /* 0x0000000503037c20 */ /* 0x004fe20008400000 */
[----:B------:R-:W-:Y:S01]  /*10c0*/  USEL UR5, UR47, 0xffff, !UP0 ;  /* 0x0000ffff2f057887 */ /* 0x000fe2000c000000 */
[----:B----4-:R-:W-:Y:S01]  /*10d0*/  I2FP.F32.U32 R2, UR7 ;  /* 0x0000000700027c45 */ /* 0x010fe20008201000 */
[----:B------:R-:W2:Y:S03]  /*10e0*/  LDCU UR26, c[0x0][0xb30] ;  /* 0x00016600ff1a77ac */ /* 0x000ea60008000800 */
[----:B------:R-:W4:Y:S01]  /*10f0*/  F2I.U32.TRUNC.NTZ R3, R3 ;  /* 0x0000000300037305 */ /* 0x000f22000020f000 */
[----:B---3--:R-:W-:Y:S01]  /*1100*/  FMUL R2, R2, UR4 ;  /* 0x0000000402027c20 */ /* 0x008fe20008400000 */
[----:B------:R-:W-:-:S02]  /*1110*/  ULOP3.LUT UR24, UR5, 0xffff, URZ, 0xc0, !UPT ;  /* 0x0000ffff05187892 */ /* 0x000fc4000f8ec0ff */
[----:B------:R-:W-:Y:S01]  /*1120*/  UISETP.GE.AND UP2, UPT, UR18, 0x1, UPT ;  /* 0x000000011200788c */ /* 0x000fe2000bf46270 */
[----:B------:R-:W-:-:S03]  /*1130*/  UMOV UR32, UR7 ;  /* 0x0000000700207c82 */ /* 0x000fc60008000000 */
[----:B------:R-:W3:Y:S01]  /*1140*/  F2I.U32.TRUNC.NTZ R2, R2 ;  /* 0x0000000200027305 */ /* 0x000ee2000020f000 */
[----:B------:R-:W-:Y:S01]  /*1150*/  UMOV UR20, UR19 ;  /* 0x0000001300147c82 */ /* 0x000fe20008000000 */
[----:B----4-:R-:W-:Y:S02]  /*1160*/  R2UR UR4, R3 ;  /* 0x00000000030472ca */ /* 0x010fe400000e0000 */
[----:B------:R-:W-:Y:S02]  /*1170*/  PRMT R3, RZ, 0x7610, R3 ;  /* 0x00007610ff037816 */ /* 0x000fe40000000003 */
[----:B---3--:R-:W-:Y:S02]  /*1180*/  R2UR UR6, R2 ;  /* 0x00000000020672ca */ /* 0x008fe400000e0000 */
[----:B------:R-:W-:-:S07]  /*1190*/  PRMT R2, RZ, 0x7610, R2 ;  /* 0x00007610ff027816 */ /* 0x000fce0000000002 */
[----:B------:R-:W-:-:S04]  /*11a0*/  UIADD3 UR5, UPT, UPT, -UR4, URZ, URZ ;  /* 0x000000ff04057290 */ /* 0x000fc8000fffe1ff */
[----:B------:R-:W-:Y:S02]  /*11b0*/  UIMAD UR5, UR8, UR5, UR19 ;  /* 0x00000005080572a4 */ /* 0x000fe4000f8e0213 */
[----:B------:R-:W-:-:S04]  /*11c0*/  UIADD3 UR4, UPT, UPT, -UR6, URZ, URZ ;  /* 0x000000ff06047290 */ /* 0x000fc8000fffe1ff */
[----:B------:R-:W-:Y:S01]  /*11d0*/  IMAD.U32 R88, RZ, RZ, UR5 ;  /* 0x00000005ff587e24 */ /* 0x000fe2000f8e00ff */
[----:B------:R-:W-:Y:S01]  /*11e0*/  UIMAD UR59, UR59, UR4, UR7 ;  /* 0x000000043b3b72a4 */ /* 0x000fe2000f8e0207 */
[----:B-12---:R-:W-:Y:S11]  /*11f0*/  BRA.U UP4, `(.L_x_17) ;  /* 0x0000000104407547 */ /* 0x006ff6000b800000 */
[----:B------:R-:W-:-:S13]  /*1200*/  R2UR UR4, R88 ;  /* 0x00000000580472ca */ /* 0x000fda00000e0000 */
[----:B------:R-:W-:Y:S02]  /*1210*/  UISETP.GT.U32.AND UP0, UPT, UR4, 0x1, UPT ;  /* 0x000000010400788c */ /* 0x000fe4000bf04070 */
[----:B------:R-:W-:Y:S02]  /*1220*/  ULOP3.LUT UR4, UR4, 0xfffffffe, URZ, 0xc0, !UPT ;  /* 0xfffffffe04047892 */ /* 0x000fe4000f8ec0ff */
[----:B------:R-:W-:Y:S02]  /*1230*/  UISETP.NE.AND UP1, UPT, UR59, URZ, UP0 ;  /* 0x000000ff3b00728c */ /* 0x000fe40008725270 */
[----:B------:R-:W-:Y:S02]  /*1240*/  UISETP.NE.AND UP0, UPT, UR59, 0x1, UP0 ;  /* 0x000000013b00788c */ /* 0x000fe40008705270 */
[----:B------:R-:W-:Y:S02]  /*1250*/  USEL UR7, URZ, 0x1, UP1 ;  /* 0x00000001ff077887 */ /* 0x000fe40008800000 */
[----:B------:R-:W-:-:S02]  /*1260*/  USEL UR6, URZ, 0x4, UP0 ;  /* 0x00000004ff067887 */ /* 0x000fc40008000000 */
[----:B------:R-:W-:Y:S02]  /*1270*/  USEL UR5, URZ, 0x2, UP1 ;  /* 0x00000002ff057887 */ /* 0x000fe40008800000 */
[----:B------:R-:W-:Y:S02]  /*1280*/  ULEA UR4, UR59, UR4, 0x1 ;  /* 0x000000043b047291 */ /* 0x000fe4000f8e08ff */
[----:B------:R-:W-:Y:S02]  /*1290*/  USEL UR8, URZ, 0x8, UP0 ;  /* 0x00000008ff087887 */ /* 0x000fe40008000000 */
[----:B------:R-:W-:-:S03]  /*12a0*/  UIADD3 UR5, UPT, UPT, UR5, UR6, UR7 ;  /* 0x0000000605057290 */ /* 0x000fc6000fffe007 */
[----:B------:R-:W-:Y:S01]  /*12b0*/  UMOV UR6, 0x3 ;  /* 0x0000000300067882 */ /* 0x000fe20000000000 */
[----:B------:R-:W-:Y:S02]  /*12c0*/  UIADD3 UR5, UPT, UPT, UR5, UR8, URZ ;  /* 0x0000000805057290 */ /* 0x000fe4000fffe0ff */
[----:B------:R-:W-:-:S04]  /*12d0*/  USHF.L.U32 UR4, UR6, UR4, URZ ;  /* 0x0000000406047299 */ /* 0x000fc800080006ff */
[----:B------:R-:W-:Y:S02]  /*12e0*/  MOV R3, UR5 ;  /* 0x0000000500037c02 */ /* 0x000fe40008000f00 */
[----:B------:R-:W-:Y:S02]  /*12f0*/  IMAD.U32 R2, RZ, RZ, UR4 ;  /* 0x00000004ff027e24 */ /* 0x000fe4000f8e00ff */
.L_x_17:
[----:B------:R-:W-:Y:S05]  /*1300*/  BRA.U !UP2, `(.L_x_18) ;  /* 0x000000010ad07547 */ /* 0x000fea000b800000 */
[----:B------:R-:W1:Y:S01]  /*1310*/  LDCU.128 UR20, c[0x0][0xb10] ;  /* 0x00016200ff1477ac */ /* 0x000e620008000c00 */
[----:B------:R-:W2:Y:S01]  /*1320*/  LDCU UR12, c[0x0][0x370] ;  /* 0x00006e00ff0c77ac */ /* 0x000ea20008000800 */
[----:B------:R-:W3:Y:S01]  /*1330*/  LDCU UR5, c[0x0][0x374] ;  /* 0x00006e80ff0577ac */ /* 0x000ee20008000800 */
[----:B------:R-:W4:Y:S01]  /*1340*/  LDCU UR25, c[0x0][0xb0c] ;  /* 0x00016180ff1977ac */ /* 0x000f220008000800 */
[----:B------:R-:W4:Y:S01]  /*1350*/  LDCU UR4, c[0x0][0xb20] ;  /* 0x00016400ff0477ac */ /* 0x000f220008000800 */
[----:B------:R-:W4:Y:S01]  /*1360*/  LDCU.64 UR16, c[0x0][0xb28] ;  /* 0x00016500ff1077ac */ /* 0x000f220008000a00 */
[----:B-1----:R-:W-:Y:S02]  /*1370*/  UISETP.NE.AND UP0, UPT, UR22, 0x1, UPT ;  /* 0x000000011600788c */ /* 0x002fe4000bf05270 */
[----:B---3--:R-:W-:Y:S02]  /*1380*/  UIMAD.WIDE.U32 UR6, UR5, UR23, URZ ;  /* 0x00000017050672a5 */ /* 0x008fe4000f8e00ff */
[----:B--2---:R-:W-:-:S02]  /*1390*/  UIMAD.WIDE.U32 UR8, UR12, UR20, URZ ;  /* 0x000000140c0872a5 */ /* 0x004fc4000f8e00ff */
[----:B----4-:R-:W-:Y:S02]  /*13a0*/  UISETP.NE.AND UP1, UPT, UR25, 0x1, UPT ;  /* 0x000000011900788c */ /* 0x010fe4000bf25270 */
[----:B------:R-:W-:Y:S01]  /*13b0*/  UISETP.NE.AND UP2, UPT, UR18, 0x1, UPT ;  /* 0x000000011200788c */ /* 0x000fe2000bf45270 */
[----:B------:R-:W-:Y:S02]  /*13c0*/  UMOV UR6, UR7 ;  /* 0x0000000700067c82 */ /* 0x000fe40008000000 */
[----:B------:R-:W-:Y:S01]  /*13d0*/  UMOV UR8, UR9 ;  /* 0x0000000900087c82 */ /* 0x000fe20008000000 */
[----:B------:R-:W-:Y:S02]  /*13e0*/  @UP0 USHF.R.U32.HI UR5, URZ, UR4, UR6 ;  /* 0x00000004ff050299 */ /* 0x000fe40008011606 */
[----:B------:R-:W-:Y:S02]  /*13f0*/  UIMAD.WIDE.U32 UR14, UR32, UR23, URZ ;  /* 0x00000017200e72a5 */ /* 0x000fe4000f8e00ff */
[----:B------:R-:W-:-:S02]  /*1400*/  UIMAD.WIDE.U32 UR6, UR5, UR16, URZ ;  /* 0x00000010050672a5 */ /* 0x000fc4000f8e00ff */
[----:B------:R-:W-:Y:S02]  /*1410*/  @UP1 USHF.R.U32.HI UR12, URZ, UR21, UR8 ;  /* 0x00000015ff0c1299 */ /* 0x000fe40008011608 */
[----:B------:R-:W-:Y:S02]  /*1420*/  UIMAD.WIDE.U32 UR10, UR19, UR20, URZ ;  /* 0x00000014130a72a5 */ /* 0x000fe4000f8e00ff */
[----:B------:R-:W-:Y:S01]  /*1430*/  UIMAD.WIDE.U32 UR8, UR12, UR16, URZ ;  /* 0x000000100c0872a5 */ /* 0x000fe2000f8e00ff */
[----:B------:R-:W-:Y:S01]  /*1440*/  UMOV UR14, UR15 ;  /* 0x0000000f000e7c82 */ /* 0x000fe20008000000 */
[----:B------:R-:W-:Y:S01]  /*1450*/  UMOV UR6, UR7 ;  /* 0x0000000700067c82 */ /* 0x000fe20008000000 */
[----:B------:R-:W-:Y:S02]  /*1460*/  USHF.R.U32.HI UR14, URZ, UR4, UR14 ;  /* 0x00000004ff0e7299 */ /* 0x000fe4000801160e */
[----:B------:R-:W-:Y:S01]  /*1470*/  @UP2 USHF.R.U32.HI UR5, URZ, UR17, UR6 ;  /* 0x00000011ff052299 */ /* 0x000fe20008011606 */
[----:B------:R-:W-:-:S02]  /*1480*/  UMOV UR10, UR11 ;  /* 0x0000000b000a7c82 */ /* 0x000fc40008000000 */
[----:B------:R-:W-:Y:S01]  /*1490*/  UMOV UR6, UR9 ;  /* 0x0000000900067c82 */ /* 0x000fe20008000000 */
[----:B------:R-:W-:Y:S02]  /*14a0*/  USHF.R.U32.HI UR10, URZ, UR21, UR10 ;  /* 0x00000015ff0a7299 */ /* 0x000fe4000801160a */
[----:B------:R-:W-:Y:S02]  /*14b0*/  @UP2 USHF.R.U32.HI UR12, URZ, UR17, UR6 ;  /* 0x00000011ff0c2299 */ /* 0x000fe40008011606 */
[----:B------:R-:W-:Y:S02]  /*14c0*/  USEL UR4, UR32, UR14, !UP0 ;  /* 0x0000000e20047287 */ /* 0x000fe4000c000000 */
[----:B------:R-:W-:Y:S02]  /*14d0*/  UIMAD UR6, UR5, UR18, URZ ;  /* 0x00000012050672a4 */ /* 0x000fe4000f8e02ff */
[----:B------:R-:W-:Y:S02]  /*14e0*/  USEL UR5, UR19, UR10, !UP1 ;  /* 0x0000000a13057287 */ /* 0x000fe4000c800000 */
[----:B------:R-:W-:-:S02]  /*14f0*/  UIMAD UR8, UR12, UR18, URZ ;  /* 0x000000120c0872a4 */ /* 0x000fc4000f8e02ff */
[----:B------:R-:W-:Y:S02]  /*1500*/  UISETP.GE.AND UP0, UPT, UR4, UR6, UPT ;  /* 0x000000060400728c */ /* 0x000fe4000bf06270 */
[----:B------:R-:W-:Y:S02]  /*1510*/  UIMAD.WIDE.U32 UR6, UR4, UR16, URZ ;  /* 0x00000010040672a5 */ /* 0x000fe4000f8e00ff */
[----:B------:R-:W-:Y:S02]  /*1520*/  UISETP.GE.OR UP0, UPT, UR5, UR8, UP0 ;  /* 0x000000080500728c */ /* 0x000fe40008706670 */
[----:B------:R-:W-:Y:S02]  /*1530*/  UIMAD.WIDE.U32 UR8, UR5, UR16, URZ ;  /* 0x00000010050872a5 */ /* 0x000fe4000f8e00ff */
[----:B------:R-:W-:Y:S02]  /*1540*/  USHF.R.U32.HI UR7, URZ, UR17, UR7 ;  /* 0x00000011ff077299 */ /* 0x000fe40008011607 */
[----:B------:R-:W-:-:S02]  /*1550*/  UIADD3 UR10, UPT, UPT, -UR4, URZ, URZ ;  /* 0x000000ff040a7290 */ /* 0x000fc4000fffe1ff */
[----:B------:R-:W-:Y:S02]  /*1560*/  USEL UR7, UR4, UR7, !UP2 ;  /* 0x0000000704077287 */ /* 0x000fe4000d000000 */
[----:B------:R-:W-:Y:S01]  /*1570*/  UIADD3 UR20, UPT, UPT, -UR5, URZ, URZ ;  /* 0x000000ff05147290 */ /* 0x000fe2000fffe1ff */
[----:B------:R-:W-:Y:S01]  /*1580*/  @!UP0 UMOV UR6, UR9 ;  /* 0x0000000900068c82 */ /* 0x000fe20008000000 */
[----:B------:R-:W-:Y:S02]  /*1590*/  UIADD3 UR8, UPT, UPT, -UR7, URZ, URZ ;  /* 0x000000ff07087290 */ /* 0x000fe4000fffe1ff */
[----:B------:R-:W-:Y:S02]  /*15a0*/  @!UP0 USHF.R.U32.HI UR6, URZ, UR17, UR6 ;  /* 0x00000011ff068299 */ /* 0x000fe40008011606 */
[----:B------:R-:W-:Y:S02]  /*15b0*/  UIMAD UR8, UR18, UR8, UR4 ;  /* 0x00000008120872a4 */ /* 0x000fe4000f8e0204 */
[----:B------:R-:W-:-:S02]  /*15c0*/  @!UP0 USEL UR6, UR5, UR6, !UP2 ;  /* 0x0000000605068287 */ /* 0x000fc4000d000000 */
[----:B------:R-:W-:Y:S02]  /*15d0*/  UIMAD UR32, UR22, UR10, UR32 ;  /* 0x0000000a162072a4 */ /* 0x000fe4000f8e0220 */
[----:B------:R-:W-:Y:S02]  /*15e0*/  @!UP0 UIADD3 UR7, UPT, UPT, UR7, -UR6, URZ ;  /* 0x8000000607078290 */ /* 0x000fe4000fffe0ff */
[----:B------:R-:W-:Y:S02]  /*15f0*/  @!UP0 UIMAD UR6, UR8, UR12, UR6 ;  /* 0x0000000c080682a4 */ /* 0x000fe4000f8e0206 */
[----:B------:R-:W-:Y:S02]  /*1600*/  @!UP0 UIMAD UR4, UR7, UR18, UR5 ;  /* 0x00000012070482a4 */ /* 0x000fe4000f8e0205 */
[----:B------:R-:W-:Y:S02]  /*1610*/  UIMAD UR20, UR25, UR20, UR19 ;  /* 0x00000014191472a4 */ /* 0x000fe4000f8e0213 */
[----:B------:R-:W-:Y:S01]  /*1620*/  UIMAD UR32, UR4, UR22, UR32 ;  /* 0x00000016042072a4 */ /* 0x000fe2000f8e0220 */
[----:B------:R-:W-:-:S02]  /*1630*/  @!UP0 UMOV UR5, UR6 ;  /* 0x0000000600058c82 */ /* 0x000fc40008000000 */
[----:B------:R-:W-:-:S12]  /*1640*/  UIMAD UR20, UR5, UR25, UR20 ;  /* 0x00000019051472a4 */ /* 0x000fd8000f8e0214 */
.L_x_18:
[----:B------:R-:W-:Y:S02]  /*1650*/  UISETP.NE.AND UP1, UPT, UR26, 0x1, UPT ;  /* 0x000000011a00788c */ /* 0x000fe4000bf25270 */
[----:B------:R-:W-:Y:S02]  /*1660*/  UISETP.NE.AND UP0, UPT, UR13, 0x2, UPT ;  /* 0x000000020d00788c */ /* 0x000fe4000bf05270 */
[----:B------:R-:W-:Y:S02]  /*1670*/  ULOP3.LUT UR28, UR28, 0x1000, URZ, 0xc0, !UPT ;  /* 0x000010001c1c7892 */ /* 0x000fe4000f8ec0ff */
[----:B------:R-:W-:-:S03]  /*1680*/  USHF.L.U32 UR24, UR27, UR24, URZ ;  /* 0x000000181b187299 */ /* 0x000fc600080006ff */
[----:B------:R-:W-:Y:S09]  /*1690*/  BRA.U UP1, `(.L_x_19) ;  /* 0x0000000101447547 */ /* 0x000ff2000b800000 */
[----:B------:R-:W1:Y:S01]  /*16a0*/  LDCU.128 UR8, c[0x0][0xb10] ;  /* 0x00016200ff0877ac */ /* 0x000e620008000c00 */
[----:B------:R-:W2:Y:S01]  /*16b0*/  LDCU UR12, c[0x0][0xb0c] ;  /* 0x00016180ff0c77ac */ /* 0x000ea20008000800 */
[----:B------:R-:W3:Y:S01]  /*16c0*/  LDCU UR14, c[0x0][0xb20] ;  /* 0x00016400ff0e77ac */ /* 0x000ee20008000800 */
[----:B-1----:R-:W-:Y:S02]  /*16d0*/  UIMAD.WIDE.U32 UR6, UR20, UR8, URZ ;  /* 0x00000008140672a5 */ /* 0x002fe4000f8e00ff */
[----:B------:R-:W-:Y:S02]  /*16e0*/  UIMAD.WIDE.U32 UR4, UR32, UR11, URZ ;  /* 0x0000000b200472a5 */ /* 0x000fe4000f8e00ff */
[----:B--2---:R-:W-:Y:S02]  /*16f0*/  UISETP.NE.AND UP2, UPT, UR12, 0x1, UPT ;  /* 0x000000010c00788c */ /* 0x004fe4000bf45270 */
[----:B------:R-:W-:Y:S01]  /*1700*/  UISETP.NE.AND UP1, UPT, UR10, 0x1, UPT ;  /* 0x000000010a00788c */ /* 0x000fe2000bf25270 */
[----:B------:R-:W-:-:S02]  /*1710*/  UMOV UR6, UR7 ;  /* 0x0000000700067c82 */ /* 0x000fc40008000000 */
[----:B------:R-:W-:Y:S01]  /*1720*/  UMOV UR4, UR5 ;  /* 0x0000000500047c82 */ /* 0x000fe20008000000 */
[----:B------:R-:W-:Y:S02]  /*1730*/  USHF.R.U32.HI UR6, URZ, UR9, UR6 ;  /* 0x00000009ff067299 */ /* 0x000fe40008011606 */
[----:B---3--:R-:W-:Y:S02]  /*1740*/  USHF.R.U32.HI UR4, URZ, UR14, UR4 ;  /* 0x0000000eff047299 */ /* 0x008fe40008011604 */
[----:B------:R-:W-:Y:S02]  /*1750*/  USEL UR5, UR20, UR6, !UP2 ;  /* 0x0000000614057287 */ /* 0x000fe4000d000000 */
[----:B------:R-:W-:-:S04]  /*1760*/  USEL UR4, UR32, UR4, !UP1 ;  /* 0x0000000420047287 */ /* 0x000fc8000c800000 */
[----:B------:R-:W-:Y:S02]  /*1770*/  UIADD3 UR6, UPT, UPT, -UR4, UR5, URZ ;  /* 0x0000000504067290 */ /* 0x000fe4000fffe1ff */
[----:B------:R-:W-:Y:S02]  /*1780*/  UIADD3 UR4, UPT, UPT, UR4, -UR5, URZ ;  /* 0x8000000504047290 */ /* 0x000fe4000fffe0ff */
[----:B------:R-:W-:Y:S02]  /*1790*/  UIMAD UR32, UR6, UR10, UR32 ;  /* 0x0000000a062072a4 */ /* 0x000fe4000f8e0220 */
[----:B------:R-:W-:-:S12]  /*17a0*/  UIMAD UR20, UR4, UR12, UR20 ;  /* 0x0000000c041472a4 */ /* 0x000fd8000f8e0214 */
.L_x_19:
[----:B------:R-:W-:Y:S05]  /*17b0*/  BRA.U !UP5, `(.L_x_20) ;  /* 0x000000010d0c7547 */ /* 0x000fea000b800000 */
[----:B------:R-:W-:Y:S01]  /*17c0*/  UCGABAR_WAIT ;  /* 0x0000000000007dc7 */ /* 0x000fe20008000000 */
[----:B------:R-:W-:Y:S01]  /*17d0*/  CCTL.IVALL ;  /* 0x00000000ff00798f */ /* 0x000fe20002000000 */
[----:B------:R-:W-:Y:S05]  /*17e0*/  BRA `(.L_x_21) ;  /* 0x0000000000047947 */ /* 0x000fea0003800000 */
.L_x_20:
[----:B------:R-:W-:Y:S06]  /*17f0*/  BAR.SYNC.DEFER_BLOCKING 0x0 ;  /* 0x0000000000007b1d */ /* 0x000fec0000010000 */
.L_x_21:
[----:B------:R-:W-:Y:S05]  /*1800*/  BRA.U UP0, `(.L_x_22) ;  /* 0x00000015006c7547 */ /* 0x000fea000b800000 */
[----:B------:R-:W1:Y:S01]  /*1810*/  LDCU UR6, c[0x0][0x38c] ;  /* 0x00007180ff0677ac */ /* 0x000e620008000800 */
[----:B------:R-:W-:Y:S01]  /*1820*/  PLOP3.LUT P1, PT, PT, PT, UP3, 0x80, 0x8 ;  /* 0x000000000008781c */ /* 0x000fe20003f2f038 */
[----:B------:R-:W-:Y:S01]  /*1830*/  IMAD.MOV.U32 R12, RZ, RZ, 0x1 ;  /* 0x00000001ff0c7424 */ /* 0x000fe200078e00ff */
[----:B------:R-:W-:Y:S01]  /*1840*/  ISETP.NE.AND P2, PT, R0, RZ, P3 ;  /* 0x000000ff0000720c */ /* 0x000fe20001f45270 */
[----:B------:R-:W-:Y:S01]  /*1850*/  USHF.L.U32 UR7, UR19, 0x6, URZ ;  /* 0x0000000613077899 */ /* 0x000fe200080006ff */
[----:B------:R-:W-:Y:S01]  /*1860*/  PLOP3.LUT P1, PT, P1, PT, PT, 0x8, 0x80 ;  /* 0x000000000080781c */ /* 0x000fe20000f2e170 */
[----:B------:R-:W-:Y:S01]  /*1870*/  UMOV UR8, 0x400 ;  /* 0x0000040000087882 */ /* 0x000fe20000000000 */
[----:B------:R-:W-:Y:S01]  /*1880*/  UISETP.NE.AND UP1, UPT, UR13, URZ, UPT ;  /* 0x000000ff0d00728c */ /* 0x000fe2000bf25270 */
[----:B------:R-:W-:Y:S01]  /*1890*/  CS2R R10, SRZ ;  /* 0x00000000000a7805 */ /* 0x000fe2000001ff00 */
[----:B------:R-:W-:Y:S01]  /*18a0*/  USHF.L.U32 UR46, UR19, 0x7, URZ ;  /* 0x00000007132e7899 */ /* 0x000fe200080006ff */
[----:B------:R-:W-:Y:S01]  /*18b0*/  IMAD.MOV.U32 R9, RZ, RZ, RZ ;  /* 0x000000ffff097224 */ /* 0x000fe200078e00ff */
[----:B------:R-:W-:Y:S01]  /*18c0*/  ULEA UR13, UR58, UR8, 0x18 ;  /* 0x000000083a0d7291 */ /* 0x000fe2000f8ec0ff */
[----:B------:R-:W-:Y:S01]  /*18d0*/  IMAD.MOV.U32 R8, RZ, RZ, 0x1 ;  /* 0x00000001ff087424 */ /* 0x000fe200078e00ff */
[----:B------:R-:W2:Y:S01]  /*18e0*/  LDCU UR39, c[0x0][0x370] ;  /* 0x00006e00ff2777ac */ /* 0x000ea20008000800 */
[----:B------:R-:W3:Y:S01]  /*18f0*/  LDCU.64 UR26, c[0x0][0x348] ;  /* 0x00006900ff1a77ac */ /* 0x000ee20008000a00 */
[----:B-1----:R-:W-:-:S02]  /*1900*/  UIADD3 UR5, UPT, UPT, UR6, 0x7f, URZ ;  /* 0x0000007f06057890 */ /* 0x002fc4000fffe0ff */
[----:B------:R-:W-:Y:S02]  /*1910*/  UIADD3 UR47, UPT, UPT, UR6, 0xfe, URZ ;  /* 0x000000fe062f7890 */ /* 0x000fe4000fffe0ff */
[----:B------:R-:W-:Y:S01]  /*1920*/  USHF.R.S32.HI UR4, URZ, 0x1f, UR5 ;  /* 0x0000001fff047899 */ /* 0x000fe20008011405 */
[----:B------:R-:W1:Y:S03]  /*1930*/  LDCU UR38, c[0x0][0x374] ;  /* 0x00006e80ff2677ac */ /* 0x000e660008000800 */
[----:B------:R-:W-:Y:S02]  /*1940*/  ULEA.HI UR4, UR4, UR5, URZ, 0x7 ;  /* 0x0000000504047291 */ /* 0x000fe4000f8f38ff */
[----:B------:R-:W-:Y:S02]  /*1950*/  UIADD3 UR5, UPT, UPT, UR6, -0x1, URZ ;  /* 0xffffffff06057890 */ /* 0x000fe4000fffe0ff */
[----:B------:R-:W-:-:S02]  /*1960*/  USHF.R.S32.HI UR41, URZ, 0x7, UR4 ;  /* 0x00000007ff297899 */ /* 0x000fc40008011404 */
[----:B------:R-:W-:Y:S02]  /*1970*/  UISETP.GE.U32.AND UP2, UPT, UR5, -0xff, UPT ;  /* 0xffffff010500788c */ /* 0x000fe4000bf46070 */
[----:B------:R-:W-:Y:S02]  /*1980*/  UISETP.LT.U32.AND UP0, UPT, UR41, 0x8, UPT ;  /* 0x000000082900788c */ /* 0x000fe4000bf01070 */
[----:B------:R-:W-:Y:S02]  /*1990*/  ULOP3.LUT UR5, UR7, 0x40, URZ, 0xc0, !UPT ;  /* 0x0000004007057892 */ /* 0x000fe4000f8ec0ff */
[----:B------:R-:W-:Y:S02]  /*19a0*/  USEL UR40, UR41, 0x8, UP0 ;  /* 0x0000000829287887 */ /* 0x000fe40008000000 */
[----:B------:R-:W-:Y:S02]  /*19b0*/  ULOP3.LUT UR46, UR46, 0x80, URZ, 0xc0, !UPT ;  /* 0x000000802e2e7892 */ /* 0x000fe4000f8ec0ff */
[----:B------:R-:W-:-:S02]  /*19c0*/  UIADD3 UR4, UPT, UPT, UR40, -0x1, URZ ;  /* 0xffffffff28047890 */ /* 0x000fc4000fffe0ff */
[----:B------:R-:W-:Y:S02]  /*19d0*/  @UP2 UIADD3 UR4, UPT, UPT, UR40, URZ, URZ ;  /* 0x000000ff28042290 */ /* 0x000fe4000fffe0ff */
[----:B------:R-:W-:Y:S02]  /*19e0*/  USEL UR21, UR53, 0x2, UP1 ;  /* 0x0000000235157887 */ /* 0x000fe40008800000 */
[----:B------:R-:W-:Y:S02]  /*19f0*/  UIADD3 UR30, UPT, UPT, UR13, 0x6300, UR28 ;  /* 0x000063000d1e7890 */ /* 0x000fe4000fffe01c */
[----:B------:R-:W-:Y:S02]  /*1a00*/  ULEA.HI UR43, UR28, UR5, URZ, 0x19 ;  /* 0x000000051c2b7291 */ /* 0x000fe4000f8fc8ff */
[----:B------:R-:W-:Y:S02]  /*1a10*/  UIADD3 UR44, UPT, UPT, UR41, -UR40, URZ ;  /* 0x80000028292c7290 */ /* 0x000fe4000fffe0ff */
[----:B------:R-:W-:-:S02]  /*1a20*/  UIADD3 UR29, UPT, UPT, UR4, 0x1, URZ ;  /* 0x00000001041d7890 */ /* 0x000fc4000fffe0ff */
[----:B------:R-:W-:Y:S01]  /*1a30*/  UIADD3 UR42, UPT, UPT, -UR4, URZ, URZ ;  /* 0x000000ff042a7290 */ /* 0x000fe2000fffe1ff */
[----:B-123--:R-:W-:-:S11]  /*1a40*/  UMOV UR6, URZ ;  /* 0x000000ff00067c82 */ /* 0x00efd60008000000 */
.L_x_42:
[----:B------:R-:W-:-:S09]  /*1a50*/  UISETP.NE.AND UP0, UPT, UR58, URZ, UPT ;  /* 0x000000ff3a00728c */ /* 0x000fd2000bf05270 */
[----:B-1----:R-:W-:Y:S05]  /*1a60*/  BRA.U UP0, `(.L_x_23) ;  /* 0x0000000100287547 */ /* 0x002fea000b800000 */
[----:B------:R-:W-:Y:S02]  /*1a70*/  LEA R0, R9, UR13, 0x3 ;  /* 0x0000000d09007c11 */ /* 0x000fe4000f8e18ff */
[----:B------:R-:W-:-:S04]  /*1a80*/  SHF.L.U32 R3, R8, 0x1f, RZ ;  /* 0x0000001f08037819 */ /* 0x000fc800000006ff */
[----:B------:R-:W1:Y:S02]  /*1a90*/  SYNCS.PHASECHK.TRANS64.TRYWAIT P0, [R0+URZ+0x140], R3 ;  /* 0x00014003000075a7 */ /* 0x000e6400080011ff */
[----:B-1----:R-:W-:Y:S05]  /*1aa0*/  @!P0 BRA `(.L_x_24) ;  /* 0x0000008400bc8947 */ /* 0x002fea0003800000 */
.L_x_147:
[----:B------:R2:W-:Y:S01]  /*1ab0*/  SYNCS.ARRIVE.TRANS64.A1T0 RZ, [R0+URZ+0x130], RZ ;  /* 0x000130ff00ff79a7 */ /* 0x0005e200081000ff */
[----:B------:R-:W-:-:S05]  /*1ac0*/  VIADD R9, R9, 0x1 ;  /* 0x0000000109097836 */ /* 0x000fca0000000000 */
[----:B------:R-:W-:-:S04]  /*1ad0*/  ISETP.NE.AND P0, PT, R9, 0x2, PT ;  /* 0x000000020900780c */ /* 0x000fc80003f05270 */
[----:B-1----:R-:W-:Y:S02]  /*1ae0*/  SEL R3, RZ, 0x1, P0 ;  /* 0x00000001ff037807 */ /* 0x002fe40000000000 */
[----:B------:R-:W-:Y:S02]  /*1af0*/  SEL R9, R9, RZ, P0 ;  /* 0x000000ff09097207 */ /* 0x000fe40000000000 */
[----:B------:R-:W-:-:S07]  /*1b00*/  LOP3.LUT R8, R8, R3, RZ, 0x3c, !PT ;  /* 0x0000000308087212 */ /* 0x000fce00078e3cff */
.L_x_23:
[----:B------:R-:W-:Y:S01]  /*1b10*/  ULEA UR4, UR6, UR13, 0x3 ;  /* 0x0000000d06047291 */ /* 0x000fe2000f8e18ff */
[----:B--2---:R-:W-:Y:S01]  /*1b20*/  SHF.L.U32 R0, R12, 0x1f, RZ ;  /* 0x0000001f0c007819 */ /* 0x004fe200000006ff */
[----:B------:R-:W-:Y:S02]  /*1b30*/  UISETP.GE.U32.AND UP0, UPT, UR47, 0xff, UPT ;  /* 0x000000ff2f00788c */ /* 0x000fe4000bf06070 */
[----:B------:R-:W-:Y:S01]  /*1b40*/  ULEA UR11, UR32, UR46, 0x8 ;  /* 0x0000002e200b7291 */ /* 0x000fe2000f8e40ff */
[----:B------:R-:W-:-:S04]  /*1b50*/  UMOV UR7, URZ ;  /* 0x000000ff00077c82 */ /* 0x000fc80008000000 */
[----:B------:R1:W2:Y:S01]  /*1b60*/  SYNCS.PHASECHK.TRANS64.TRYWAIT P0, [UR4+0x40], R0 ;  /* 0x00004000ff0075a7 */ /* 0x0002a20008001104 */
[----:B------:R-:W-:-:S04]  /*1b70*/  ULEA.HI UR4, UR20, UR20, URZ, 0x1 ;  /* 0x0000001414047291 */ /* 0x000fc8000f8f08ff */
[----:B------:R-:W-:-:S04]  /*1b80*/  USHF.L.U32 UR4, UR4, 0x6, URZ ;  /* 0x0000000604047899 */ /* 0x000fc800080006ff */
[----:B------:R-:W-:-:S04]  /*1b90*/  ULOP3.LUT UR35, UR4, 0xffffff80, URZ, 0xc0, !UPT ;  /* 0xffffff8004237892 */ /* 0x000fc8000f8ec0ff */
[----:B------:R-:W-:Y:S01]  /*1ba0*/  UIADD3 UR35, UPT, UPT, UR43, UR35, URZ ;  /* 0x000000232b237290 */ /* 0x000fe2000fffe0ff */
[----:B------:R-:W-:Y:S11]  /*1bb0*/  BRA.U !UP0, `(.L_x_25) ;  /* 0x0000000108c47547 */ /* 0x000ff6000b800000 */
[----:B------:R-:W-:Y:S01]  /*1bc0*/  UMOV UR16, UR42 ;  /* 0x0000002a00107c82 */ /* 0x000fe20008000000 */
[----:B------:R-:W-:Y:S01]  /*1bd0*/  UMOV UR4, UR6 ;  /* 0x0000000600047c82 */ /* 0x000fe20008000000 */
[----:B------:R-:W-:-:S05]  /*1be0*/  UMOV UR34, URZ ;  /* 0x000000ff00227c82 */ /* 0x000fca0008000000 */
.L_x_31:
[----:B------:R-:W-:Y:S01]  /*1bf0*/  ULEA UR33, UR4, UR13, 0x3 ;  /* 0x0000000d04217291 */ /* 0x000fe2000f8e18ff */
[----:B------:R-:W-:Y:S01]  /*1c00*/  @P3 MOV R2, 0xc000 ;  /* 0x0000c00000023802 */ /* 0x000fe20000000f00 */
[----:B--234-:R-:W-:Y:S10]  /*1c10*/  @P0 BRA `(.L_x_26) ;  /* 0x00000000000c0947 */ /* 0x01cff40003800000 */
[----:B------:R-:W-:-:S04]  /*1c20*/  SHF.L.U32 R3, R12, 0x1f, RZ ;  /* 0x0000001f0c037819 */ /* 0x000fc800000006ff */
[----:B------:R-:W2:Y:S02]  /*1c30*/  SYNCS.PHASECHK.TRANS64.TRYWAIT P0, [UR33+0x40], R3 ;  /* 0x00004003ff0075a7 */ /* 0x000ea40008001121 */
[----:B--2---:R-:W-:Y:S05]  /*1c40*/  @!P0 BRA `(.L_x_27) ;  /* 0x0000008400688947 */ /* 0x004fea0003800000 */
.L_x_26:
[----:B------:R2:W-:Y:S01]  /*1c50*/  @P3 SYNCS.ARRIVE.TRANS64 RZ, [UR33], R2 ;  /* 0x00000002ffff39a7 */ /* 0x0005e20008000021 */
[----:B------:R-:W-:Y:S02]  /*1c60*/  ULOP3.LUT UR5, UR21, 0x2, URZ, 0xfc, !UPT ;  /* 0x0000000215057892 */ /* 0x000fe4000f8efcff */
[----:B------:R-:W-:Y:S02]  /*1c70*/  UIADD3 UR16, UPT, UPT, UR16, 0x1, URZ ;  /* 0x0000000110107890 */ /* 0x000fe4000fffe0ff */
[----:B------:R-:W-:Y:S02]  /*1c80*/  UISETP.NE.AND UP0, UPT, UR5, 0x2, UPT ;  /* 0x000000020500788c */ /* 0x000fe4000bf05270 */
[----:B------:R-:W-:-:S07]  /*1c90*/  UISETP.NE.AND UP2, UPT, UR16, 0x1, UPT ;  /* 0x000000011000788c */ /* 0x000fce000bf45270 */
[----:B------:R-:W-:Y:S05]  /*1ca0*/  BRA.U UP0, `(.L_x_28) ;  /* 0x0000000100047547 */ /* 0x000fea000b800000 */
[----:B------:R-:W-:Y:S05]  /*1cb0*/  BPT.TRAP 0x1 ;  /* 0x000000040000795c */ /* 0x000fea0000300000 */
.L_x_28:
[----:B------:R-:W-:Y:S04]  /*1cc0*/  BSSY.RECONVERGENT B0, `(.L_x_29) ;  /* 0x0000003000007945 */ /* 0x000fe80003800200 */
[----:B------:R-:W-:Y:S05]  /*1cd0*/  @!P2 BRA `(.L_x_30) ;  /* 0x000000000004a947 */ /* 0x000fea0003800000 */
[----:B------:R-:W-:Y:S05]  /*1ce0*/  BPT.TRAP 0x1 ;  /* 0x000000040000795c */ /* 0x000fea0000300000 */
.L_x_30:
[----:B------:R-:W-:Y:S05]  /*1cf0*/  BSYNC.RECONVERGENT B0 ;  /* 0x0000000000007941 */ /* 0x000fea0003800200 */
.L_x_29:
[----:B------:R-:W-:Y:S02]  /*1d00*/  UIADD3 UR5, UPT, UPT, UR4, 0x1, URZ ;  /* 0x0000000104057890 */ /* 0x000fe4000fffe0ff */
[----:B------:R-:W-:Y:S02]  /*1d10*/  ULEA UR32, UR4, UR28, 0xd ;  /* 0x0000001c04207291 */ /* 0x000fe4000f8e68ff */
[----:B------:R-:W-:Y:S02]  /*1d20*/  UISETP.NE.AND UP0, UPT, UR5, 0x8, UPT ;  /* 0x000000080500788c */ /* 0x000fe4000bf05270 */
[----:B------:R-:W-:Y:S02]  /*1d30*/  UIADD3 UR14, UP1, UPT, UR26, 0x80, URZ ;  /* 0x000000801a0e7890 */ /* 0x000fe4000ff3e0ff */
[----:B------:R-:W-:Y:S02]  /*1d40*/  USEL UR7, URZ, 0x1, UP0 ;  /* 0x00000001ff077887 */ /* 0x000fe40008000000 */
[----:B------:R-:W-:-:S02]  /*1d50*/  USEL UR6, UR5, URZ, UP0 ;  /* 0x000000ff05067287 */ /* 0x000fc40008000000 */
[----:B------:R-:W-:Y:S02]  /*1d60*/  ULEA UR8, UR4, UR13, 0xe ;  /* 0x0000000d04087291 */ /* 0x000fe4000f8e70ff */
[----:B------:R-:W-:Y:S01]  /*1d70*/  ULEA UR5, UR6, UR13, 0x3 ;  /* 0x0000000d06057291 */ /* 0x000fe2000f8e18ff */
[----:B------:R-:W-:Y:S01]  /*1d80*/  LOP3.LUT R12, R12, UR7, RZ, 0x3c, !PT ;  /* 0x000000070c0c7c12 */ /* 0x000fe2000f8e3cff */
[----:B------:R-:W-:Y:S02]  /*1d90*/  UIADD3 UR4, UP0, UPT, UR26, 0x180, URZ ;  /* 0x000001801a047890 */ /* 0x000fe4000ff1e0ff */
[----:B------:R-:W-:Y:S01]  /*1da0*/  ULOP3.LUT UR33, UR33, 0xfefffff8, URZ, 0xc0, !UPT ;  /* 0xfefffff821217892 */ /* 0x000fe2000f8ec0ff */
[----:B-1----:R-:W-:Y:S01]  /*1db0*/  SHF.L.U32 R0, R12, 0x1f, RZ ;  /* 0x0000001f0c007819 */ /* 0x002fe200000006ff */
[----:B------:R-:W-:Y:S02]  /*1dc0*/  UIADD3.X UR15, UPT, UPT, URZ, UR27, URZ, UP1, !UPT ;  /* 0x0000001bff0f7290 */ /* 0x000fe40008ffe4ff */
[----:B------:R-:W-:Y:S01]  /*1dd0*/  UIADD3 UR32, UPT, UPT, UR13, 0x6300, UR32 ;  /* 0x000063000d207890 */ /* 0x000fe2000fffe020 */
[----:B------:R3:W4:Y:S01]  /*1de0*/  SYNCS.PHASECHK.TRANS64.TRYWAIT P0, [UR5+0x40], R0 ;  /* 0x00004000ff0075a7 */ /* 0x0007220008001105 */
[----:B------:R-:W-:-:S02]  /*1df0*/  UPRMT UR7, URZ, 0x5410, UR24 ;  /* 0x00005410ff077896 */ /* 0x000fc40008000018 */
[----:B------:R-:W-:Y:S02]  /*1e00*/  UIADD3 UR8, UPT, UPT, UR8, 0x16300, URZ ;  /* 0x0001630008087890 */ /* 0x000fe4000fffe0ff */
[----:B------:R-:W-:Y:S01]  /*1e10*/  UIADD3.X UR5, UPT, UPT, URZ, UR27, URZ, UP0, !UPT ;  /* 0x0000001bff057290 */ /* 0x000fe200087fe4ff */
[----:B------:R-:W-:Y:S01]  /*1e20*/  UMOV UR18, 0x0 ;  /* 0x0000000000127882 */ /* 0x000fe20000000000 */
[----:B------:R-:W-:Y:S01]  /*1e30*/  UMOV UR19, 0x10000000 ;  /* 0x1000000000137882 */ /* 0x000fe20000000000 */
[----:B------:R-:W-:Y:S01]  /*1e40*/  UMOV UR10, UR34 ;  /* 0x00000022000a7c82 */ /* 0x000fe20008000000 */
[----:B------:R-:W-:Y:S01]  /*1e50*/  UMOV UR12, UR36 ;  /* 0x00000024000c7c82 */ /* 0x000fe20008000000 */
[----:B------:R-:W-:Y:S01]  /*1e60*/  UMOV UR9, UR33 ;  /* 0x0000002100097c82 */ /* 0x000fe20008000000 */
[----:B------:R1:W-:Y:S03]  /*1e70*/  UTMALDG.3D.MULTICAST.2CTA [UR32], [UR14], UR7, desc[UR18] ;  /* 0x000012200e0073b4 */ /* 0x0003e60008211807 */
[----:B------:R2:W-:Y:S01]  /*1e80*/  UTMALDG.3D.2CTA [UR8], [UR4], desc[UR18] ;  /* 0x00001208040075b4 */ /* 0x0005e20008211000 */
[----:B-1----:R-:W-:Y:S01]  /*1e90*/  UIADD3 UR34, UPT, UPT, UR34, 0x80, URZ ;  /* 0x0000008022227890 */ /* 0x002fe2000fffe0ff */
[----:B------:R-:W-:Y:S01]  /*1ea0*/  UMOV UR7, UR29 ;  /* 0x0000001d00077c82 */ /* 0x000fe20008000000 */
[----:B--2---:R-:W-:Y:S01]  /*1eb0*/  UMOV UR4, UR6 ;  /* 0x0000000600047c82 */ /* 0x004fe20008000000 */
[----:B------:R-:W-:Y:S09]  /*1ec0*/  BRA.U UP2, `(.L_x_31) ;  /* 0xfffffffd02487547 */ /* 0x000ff2000b83ffff */
.L_x_25:
[----:B------:R-:W-:Y:S01]  /*1ed0*/  ULEA UR4, UR6, UR13, 0x3 ;  /* 0x0000000d06047291 */ /* 0x000fe2000f8e18ff */
[----:B-1-3--:R-:W-:Y:S01]  /*1ee0*/  SHF.L.U32 R0, R12, 0x1f, RZ ;  /* 0x0000001f0c007819 */ /* 0x00afe200000006ff */
[----:B------:R-:W-:Y:S01]  /*1ef0*/  @!P1 SYNCS.ARRIVE.TRANS64.A1T0 RZ, [UR13+0xc8], RZ ;  /* 0x0000c8ffffff99a7 */ /* 0x000fe2000810000d */
[----:B------:R-:W-:-:S06]  /*1f00*/  UISETP.GT.AND UP0, UPT, UR41, UR40, UPT ;  /* 0x000000282900728c */ /* 0x000fcc000bf04270 */
[----:B--2-4-:R1:W2:Y:S03]  /*1f10*/  SYNCS.PHASECHK.TRANS64.TRYWAIT P0, [UR4+0x40], R0 ;  /* 0x00004000ff0075a7 */ /* 0x0142a60008001104 */
[----:B------:R-:W-:Y:S05]  /*1f20*/  BRA.U !UP0, `(.L_x_32) ;  /* 0x0000000108c07547 */ /* 0x000fea000b800000 */
[----:B------:R-:W-:Y:S01]  /*1f30*/  UIADD3 UR25, UPT, UPT, UR44, UR7, URZ ;  /* 0x000000072c197290 */ /* 0x000fe2000fffe0ff */
[----:B------:R-:W-:-:S11]  /*1f40*/  UMOV UR4, UR6 ;  /* 0x0000000600047c82 */ /* 0x000fd60008000000 */
.L_x_38:
[----:B------:R-:W-:Y:S01]  /*1f50*/  ULEA UR17, UR4, UR13, 0x3 ;  /* 0x0000000d04117291 */ /* 0x000fe2000f8e18ff */
[----:B--2---:R-:W-:Y:S01]  /*1f60*/  @P3 MOV R2, 0xc000 ;  /* 0x0000c00000023802 */ /* 0x004fe20000000f00 */
[----:B--2-4-:R-:W-:Y:S10]  /*1f70*/  @P0 BRA `(.L_x_33) ;  /* 0x00000000000c0947 */ /* 0x014ff40003800000 */
[----:B------:R-:W-:-:S04]  /*1f80*/  SHF.L.U32 R3, R12, 0x1f, RZ ;  /* 0x0000001f0c037819 */ /* 0x000fc800000006ff */
[----:B------:R-:W2:Y:S02]  /*1f90*/  SYNCS.PHASECHK.TRANS64.TRYWAIT P0, [UR17+0x40], R3 ;  /* 0x00004003ff0075a7 */ /* 0x000ea40008001111 */
[----:B--2---:R-:W-:Y:S05]  /*1fa0*/  @!P0 BRA `(.L_x_34) ;  /* 0x0000008000a88947 */ /* 0x004fea0003800000 */
.L_x_33:
[----:B------:R2:W-:Y:S01]  /*1fb0*/  @P3 SYNCS.ARRIVE.TRANS64 RZ, [UR17], R2 ;  /* 0x00000002ffff39a7 */ /* 0x0005e20008000011 */
[----:B------:R-:W-:-:S04]  /*1fc0*/  ULOP3.LUT UR5, UR21, 0x2, URZ, 0xfc, !UPT ;  /* 0x0000000215057892 */ /* 0x000fc8000f8efcff */
[----:B------:R-:W-:-:S09]  /*1fd0*/  UISETP.NE.AND UP0, UPT, UR5, 0x2, UPT ;  /* 0x000000020500788c */ /* 0x000fd2000bf05270 */
[----:B------:R-:W-:Y:S05]  /*1fe0*/  BRA.U UP0, `(.L_x_35) ;  /* 0x0000000100047547 */ /* 0x000fea000b800000 */
[----:B------:R-:W-:Y:S05]  /*1ff0*/  BPT.TRAP 0x1 ;  /* 0x000000040000795c */ /* 0x000fea0000300000 */
.L_x_35:
[----:B------:R-:W-:Y:S04]  /*2000*/  BSSY.RECONVERGENT B0, `(.L_x_36) ;  /* 0x0000003000007945 */ /* 0x000fe80003800200 */
[----:B------:R-:W-:Y:S05]  /*2010*/  @!P2 BRA `(.L_x_37) ;  /* 0x000000000004a947 */ /* 0x000fea0003800000 */
[----:B------:R-:W-:Y:S05]  /*2020*/  BPT.TRAP 0x1 ;  /* 0x000000040000795c */ /* 0x000fea0000300000 */
.L_x_37:
[----:B------:R-:W-:Y:S05]  /*2030*/  BSYNC.RECONVERGENT B0 ;  /* 0x0000000000007941 */ /* 0x000fea0003800200 */
.L_x_36:
[----:B------:R-:W-:Y:S02]  /*2040*/  UIADD3 UR5, UPT, UPT, UR4, 0x1, URZ ;  /* 0x0000000104057890 */ /* 0x000fe4000fffe0ff */
[----:B------:R-:W-:Y:S02]  /*2050*/  UIADD3 UR14, UP1, UPT, UR26, 0x80, URZ ;  /* 0x000000801a0e7890 */ /* 0x000fe4000ff3e0ff */
[----:B------:R-:W-:Y:S02]  /*2060*/  UISETP.NE.AND UP0, UPT, UR5, 0x8, UPT ;  /* 0x000000080500788c */ /* 0x000fe4000bf05270 */
[----:B------:R-:W-:Y:S02]  /*2070*/  ULEA UR16, UR4, UR30, 0xd ;  /* 0x0000001e04107291 */ /* 0x000fe4000f8e68ff */
[----:B------:R-:W-:Y:S02]  /*2080*/  USEL UR8, URZ, 0x1, UP0 ;  /* 0x00000001ff087887 */ /* 0x000fe40008000000 */
[----:B------:R-:W-:-:S02]  /*2090*/  USEL UR6, UR5, URZ, UP0 ;  /* 0x000000ff05067287 */ /* 0x000fc40008000000 */
[----:B------:R-:W-:Y:S02]  /*20a0*/  UIADD3 UR22, UP0, UPT, UR26, 0x180, URZ ;  /* 0x000001801a167890 */ /* 0x000fe4000ff1e0ff */
[----:B------:R-:W-:Y:S01]  /*20b0*/  LOP3.LUT R12, R12, UR8, RZ, 0x3c, !PT ;  /* 0x000000080c0c7c12 */ /* 0x000fe2000f8e3cff */
[----:B------:R-:W-:Y:S02]  /*20c0*/  ULEA UR8, UR4, UR13, 0xe ;  /* 0x0000000d04087291 */ /* 0x000fe4000f8e70ff */
[----:B------:R-:W-:Y:S01]  /*20d0*/  ULEA UR5, UR6, UR13, 0x3 ;  /* 0x0000000d06057291 */ /* 0x000fe2000f8e18ff */
[----:B-1----:R-:W-:Y:S01]  /*20e0*/  SHF.L.U32 R0, R12, 0x1f, RZ ;  /* 0x0000001f0c007819 */ /* 0x002fe200000006ff */
[----:B------:R-:W-:Y:S02]  /*20f0*/  USHF.L.U32 UR18, UR7, 0x7, URZ ;  /* 0x0000000707127899 */ /* 0x000fe400080006ff */
[----:B------:R-:W-:Y:S02]  /*2100*/  ULOP3.LUT UR17, UR17, 0xfefffff8, URZ, 0xc0, !UPT ;  /* 0xfefffff811117892 */ /* 0x000fe4000f8ec0ff */
[----:B------:R-:W-:-:S02]  /*2110*/  UIADD3.X UR15, UPT, UPT, URZ, UR27, URZ, UP1, !UPT ;  /* 0x0000001bff0f7290 */ /* 0x000fc40008ffe4ff */
[----:B------:R-:W-:Y:S01]  /*2120*/  UPRMT UR4, URZ, 0x5410, UR24 ;  /* 0x00005410ff047896 */ /* 0x000fe20008000018 */
[----:B------:R3:W4:Y:S01]  /*2130*/  SYNCS.PHASECHK.TRANS64.TRYWAIT P0, [UR5+0x40], R0 ;  /* 0x00004000ff0075a7 */ /* 0x0007220008001105 */
[----:B------:R-:W-:Y:S02]  /*2140*/  UIADD3 UR8, UPT, UPT, UR8, 0x16300, URZ ;  /* 0x0001630008087890 */ /* 0x000fe4000fffe0ff */
[----:B------:R-:W-:Y:S01]  /*2150*/  UIADD3.X UR23, UPT, UPT, URZ, UR27, URZ, UP0, !UPT ;  /* 0x0000001bff177290 */ /* 0x000fe200087fe4ff */
[----:B------:R-:W-:Y:S01]  /*2160*/  UMOV UR32, 0x0 ;  /* 0x0000000000207882 */ /* 0x000fe20000000000 */
[----:B------:R-:W-:Y:S01]  /*2170*/  UMOV UR33, 0x10000000 ;  /* 0x1000000000217882 */ /* 0x000fe20000000000 */
[----:B------:R-:W-:Y:S01]  /*2180*/  UMOV UR19, UR35 ;  /* 0x0000002300137c82 */ /* 0x000fe20008000000 */
[----:B------:R-:W-:Y:S01]  /*2190*/  UMOV UR20, UR36 ;  /* 0x0000002400147c82 */ /* 0x000fe20008000000 */
[----:B------:R-:W-:Y:S01]  /*21a0*/  UMOV UR12, UR36 ;  /* 0x00000024000c7c82 */ /* 0x000fe20008000000 */
[----:B------:R-:W-:Y:S01]  /*21b0*/  UMOV UR9, UR17 ;  /* 0x0000001100097c82 */ /* 0x000fe20008000000 */
[----:B------:R-:W-:Y:S01]  /*21c0*/  UMOV UR10, UR18 ;  /* 0x00000012000a7c82 */ /* 0x000fe20008000000 */
[----:B------:R1:W-:Y:S01]  /*21d0*/  UTMALDG.3D.MULTICAST.2CTA [UR16], [UR14], UR4, desc[UR32] ;  /* 0x000020100e0073b4 */ /* 0x0003e20008211804 */
[----:B------:R-:W-:-:S04]  /*21e0*/  UIADD3 UR7, UPT, UPT, UR7, 0x1, URZ ;  /* 0x0000000107077890 */ /* 0x000fc8000fffe0ff */
[----:B------:R-:W-:Y:S01]  /*21f0*/  UISETP.NE.AND UP0, UPT, UR7, UR25, UPT ;  /* 0x000000190700728c */ /* 0x000fe2000bf05270 */
[----:B------:R3:W-:Y:S01]  /*2200*/  UTMALDG.3D.2CTA [UR8], [UR22], desc[UR32] ;  /* 0x00002008160075b4 */ /* 0x0007e20008211000 */
[----:B-1----:R-:W-:-:S07]  /*2210*/  UMOV UR4, UR6 ;  /* 0x0000000600047c82 */ /* 0x002fce0008000000 */
[----:B---3--:R-:W-:Y:S05]  /*2220*/  BRA.U UP0, `(.L_x_38) ;  /* 0xfffffffd00487547 */ /* 0x008fea000b83ffff */
.L_x_32:
[C---:B------:R-:W-:Y:S01]  /*2230*/  LEA R3, R11.reuse, UR13, 0x3 ;  /* 0x0000000d0b037c11 */ /* 0x040fe2000f8e18ff */
[----:B------:R-:W-:Y:S01]  /*2240*/  NOP ;  /* 0x0000000000007918 */ /* 0x000fe20000000000 */
[----:B-1----:R-:W-:Y:S02]  /*2250*/  SHF.L.U32 R0, R10, 0x1f, RZ ;  /* 0x0000001f0a007819 */ /* 0x002fe400000006ff */
[----:B------:R-:W-:Y:S02]  /*2260*/  LEA R5, R11, UR13, 0x4 ;  /* 0x0000000d0b057c11 */ /* 0x000fe4000f8e20ff */
[----:B--2-4-:R-:W1:Y:S02]  /*2270*/  SYNCS.PHASECHK.TRANS64.TRYWAIT P0, [R3+URZ+0xd0], R0 ;  /* 0x0000d000030075a7 */ /* 0x014e6400080011ff */
[----:B-1----:R-:W-:Y:S05]  /*2280*/  @!P0 BRA `(.L_x_39) ;  /* 0x0000008000088947 */ /* 0x002fea0003800000 */
.L_x_150:
[----:B------:R-:W2:Y:S01]  /*2290*/  LDS.128 R4, [R5+0x160] ;  /* 0x0001600005047984 */ /* 0x000ea20000000c00 */
[----:B------:R-:W-:Y:S01]  /*22a0*/  UISETP.GE.AND UP0, UPT, UR45, 0x1, UPT ;  /* 0x000000012d00788c */ /* 0x000fe2000bf06270 */
[----:B------:R-:W-:Y:S01]  /*22b0*/  @!PT LDS RZ, [RZ] ;  /* 0x00000000fffff984 */ /* 0x000fe20000000800 */
[----:B------:R-:W-:Y:S01]  /*22c0*/  @!PT LDS RZ, [RZ] ;  /* 0x00000000fffff984 */ /* 0x000fe20000000800 */
[----:B------:R-:W-:Y:S01]  /*22d0*/  @!PT LDS RZ, [RZ] ;  /* 0x00000000fffff984 */ /* 0x000fe20000000800 */
[----:B------:R-:W-:Y:S01]  /*22e0*/  @!PT LDS RZ, [RZ] ;  /* 0x00000000fffff984 */ /* 0x000fe20000000800 */
[----:B------:R3:W-:Y:S06]  /*22f0*/  MEMBAR.ALL.CTA ;  /* 0x0000000000007992 */ /* 0x0007ec0000008000 */
[----:B---3--:R-:W3:Y:S01]  /*2300*/  FENCE.VIEW.ASYNC.S ;  /* 0x00000000000073c6 */ /* 0x008ee20000000000 */
[----:B--2---:R-:W-:-:S13]  /*2310*/  LOP3.LUT P0, RZ, R6, 0x1, RZ, 0xc0, !PT ;  /* 0x0000000106ff7812 */ /* 0x004fda000780c0ff */
[----:B---3--:R-:W-:Y:S01]  /*2320*/  VOTEU.ANY UP1, P0 ;  /* 0x0000000000ff7886 */ /* 0x008fe20000020100 */
[----:B------:R-:W-:-:S13]  /*2330*/  PLOP3.LUT P0, PT, PT, PT, UP1, 0x80, 0x8 ;  /* 0x000000000008781c */ /* 0x000fda0003f0f018 */
[----:B-1----:R-:W-:Y:S02]  /*2340*/  @P0 LOP3.LUT R0, R5, 0xffff, RZ, 0xc0, !PT ;  /* 0x0000ffff05000812 */ /* 0x002fe400078ec0ff */
[----:B------:R-:W-:Y:S02]  /*2350*/  @P0 MOV R2, R4 ;  /* 0x0000000400020202 */ /* 0x000fe40000000f00 */
[----:B------:R-:W-:Y:S01]  /*2360*/  @P0 R2UR UR5, R0 ;  /* 0x00000000000502ca */ /* 0x000fe200000e0000 */
[----:B------:R-:W-:Y:S01]  /*2370*/  VIADD R0, R3, 0xe0 ;  /* 0x000000e003007836 */ /* 0x000fe20000000000 */
[----:B------:R-:W-:Y:S02]  /*2380*/  @P0 SHF.R.U32.HI R4, RZ, 0x10, R5 ;  /* 0x00000010ff040819 */ /* 0x000fe40000011605 */
[----:B------:R-:W-:Y:S02]  /*2390*/  @P0 R2UR UR7, R2 ;  /* 0x00000000020702ca */ /* 0x000fe400000e0000 */
[----:B------:R-:W-:-:S02]  /*23a0*/  PRMT R0, RZ, 0x654, R0 ;  /* 0x00000654ff007816 */ /* 0x000fc40000000000 */
[----:B------:R-:W-:Y:S02]  /*23b0*/  @P0 R2UR UR4, R4 ;  /* 0x00000000040402ca */ /* 0x000fe400000e0000 */
[----:B------:R1:W-:Y:S03]  /*23c0*/  SYNCS.ARRIVE.TRANS64.RED.A1T0 RZ, [R0+URZ], RZ ;  /* 0x000000ff00ff79a7 */ /* 0x0003e600081004ff */
[----:B------:R-:W-:-:S04]  /*23d0*/  @UP1 UMOV UR31, UR5 ;  /* 0x00000005001f1c82 */ /* 0x000fc80008000000 */
[----:B------:R-:W-:-:S04]  /*23e0*/  @UP1 UMOV UR37, UR7 ;  /* 0x0000000700251c82 */ /* 0x000fc80008000000 */
[----:B------:R-:W-:Y:S01]  /*23f0*/  @UP1 UMOV UR36, UR4 ;  /* 0x0000000400241c82 */ /* 0x000fe20008000000 */
[----:B------:R-:W-:Y:S05]  /*2400*/  BRA.U !UP0, `(.L_x_40) ;  /* 0x0000000108d47547 */ /* 0x000fea000b800000 */
[----:B------:R-:W2:Y:S01]  /*2410*/  LDCU.128 UR16, c[0x0][0xb10] ;  /* 0x00016200ff1077ac */ /* 0x000ea20008000c00 */
[----:B------:R-:W3:Y:S01]  /*2420*/  LDCU UR12, c[0x0][0xb20] ;  /* 0x00016400ff0c77ac */ /* 0x000ee20008000800 */
[----:B------:R-:W4:Y:S01]  /*2430*/  LDCU UR20, c[0x0][0xb0c] ;  /* 0x00016180ff1477ac */ /* 0x000f220008000800 */
[----:B------:R-:W1:Y:S01]  /*2440*/  LDCU.64 UR8, c[0x0][0xb28] ;  /* 0x00016500ff0877ac */ /* 0x000e620008000a00 */
[----:B------:R-:W-:Y:S02]  /*2450*/  UISETP.NE.AND UP3, UPT, UR45, 0x1, UPT ;  /* 0x000000012d00788c */ /* 0x000fe4000bf65270 */
[----:B--2---:R-:W-:Y:S02]  /*2460*/  UIMAD.WIDE.U32 UR10, UR38, UR19, URZ ;  /* 0x00000013260a72a5 */ /* 0x004fe4000f8e00ff */
[----:B------:R-:W-:Y:S02]  /*2470*/  UIMAD.WIDE.U32 UR4, UR39, UR16, URZ ;  /* 0x00000010270472a5 */ /* 0x000fe4000f8e00ff */
[----:B------:R-:W-:-:S02]  /*2480*/  UISETP.NE.AND UP0, UPT, UR18, 0x1, UPT ;  /* 0x000000011200788c */ /* 0x000fc4000bf05270 */
[----:B------:R-:W-:Y:S01]  /*2490*/  UIMAD.WIDE.U32 UR22, UR31, UR19, URZ ;  /* 0x000000131f1672a5 */ /* 0x000fe2000f8e00ff */
[----:B------:R-:W-:Y:S02]  /*24a0*/  UMOV UR10, UR11 ;  /* 0x0000000b000a7c82 */ /* 0x000fe40008000000 */
[----:B------:R-:W-:Y:S01]  /*24b0*/  UMOV UR4, UR5 ;  /* 0x0000000500047c82 */ /* 0x000fe20008000000 */
[----:B---3--:R-:W-:Y:S02]  /*24c0*/  USHF.R.U32.HI UR10, URZ, UR12, UR10 ;  /* 0x0000000cff0a7299 */ /* 0x008fe4000801160a */
[----:B----4-:R-:W-:Y:S02]  /*24d0*/  UISETP.NE.AND UP2, UPT, UR20, 0x1, UPT ;  /* 0x000000011400788c */ /* 0x010fe4000bf45270 */
[----:B------:R-:W-:Y:S02]  /*24e0*/  USHF.R.U32.HI UR4, URZ, UR17, UR4 ;  /* 0x00000011ff047299 */ /* 0x000fe40008011604 */
[----:B------:R-:W-:-:S02]  /*24f0*/  USEL UR5, UR38, UR10, !UP0 ;  /* 0x0000000a26057287 */ /* 0x000fc4000c000000 */
[----:B------:R-:W-:Y:S02]  /*2500*/  USEL UR7, UR39, UR4, !UP2 ;  /* 0x0000000427077287 */ /* 0x000fe4000d000000 */
[----:B-1----:R-:W-:Y:S01]  /*2510*/  UIMAD.WIDE.U32 UR10, UR5, UR8, URZ ;  /* 0x00000008050a72a5 */ /* 0x002fe2000f8e00ff */
[----:B------:R-:W-:Y:S01]  /*2520*/  UMOV UR4, UR23 ;  /* 0x0000001700047c82 */ /* 0x000fe20008000000 */
[----:B------:R-:W-:Y:S02]  /*2530*/  UIMAD.WIDE.U32 UR14, UR37, UR16, URZ ;  /* 0x00000010250e72a5 */ /* 0x000fe4000f8e00ff */
[----:B------:R-:W-:-:S03]  /*2540*/  UIMAD.WIDE.U32 UR22, UR7, UR8, URZ ;  /* 0x00000008071672a5 */ /* 0x000fc6000f8e00ff */
[----:B------:R-:W-:Y:S01]  /*2550*/  UMOV UR10, UR11 ;  /* 0x0000000b000a7c82 */ /* 0x000fe20008000000 */
[----:B------:R-:W-:Y:S02]  /*2560*/  USHF.R.U32.HI UR4, URZ, UR12, UR4 ;  /* 0x0000000cff047299 */ /* 0x000fe40008011604 */
[----:B------:R-:W-:Y:S01]  /*2570*/  @UP3 USHF.R.U32.HI UR5, URZ, UR9, UR10 ;  /* 0x00000009ff053299 */ /* 0x000fe2000801160a */
[----:B------:R-:W-:Y:S01]  /*2580*/  UMOV UR14, UR15 ;  /* 0x0000000f000e7c82 */ /* 0x000fe20008000000 */
[----:B------:R-:W-:Y:S01]  /*2590*/  UMOV UR22, UR23 ;  /* 0x0000001700167c82 */ /* 0x000fe20008000000 */
[----:B------:R-:W-:Y:S02]  /*25a0*/  USHF.R.U32.HI UR17, URZ, UR17, UR14 ;  /* 0x00000011ff117299 */ /* 0x000fe4000801160e */
[----:B------:R-:W-:Y:S02]  /*25b0*/  USEL UR4, UR31, UR4, !UP0 ;  /* 0x000000041f047287 */ /* 0x000fe4000c000000 */
[----:B------:R-:W-:-:S02]  /*25c0*/  @UP3 USHF.R.U32.HI UR7, URZ, UR9, UR22 ;  /* 0x00000009ff073299 */ /* 0x000fc40008011616 */
[----:B------:R-:W-:Y:S02]  /*25d0*/  UIMAD UR10, UR45, UR5, URZ ;  /* 0x000000052d0a72a4 */ /* 0x000fe4000f8e02ff */
[----:B------:R-:W-:Y:S02]  /*25e0*/  USEL UR5, UR37, UR17, !UP2 ;  /* 0x0000001125057287 */ /* 0x000fe4000d000000 */
[----:B------:R-:W-:Y:S02]  /*25f0*/  UIMAD UR12, UR45, UR7, URZ ;  /* 0x000000072d0c72a4 */ /* 0x000fe4000f8e02ff */
[----:B------:R-:W-:Y:S02]  /*2600*/  UISETP.GE.AND UP0, UPT, UR4, UR10, UPT ;  /* 0x0000000a0400728c */ /* 0x000fe4000bf06270 */
[----:B------:R-:W-:Y:S02]  /*2610*/  UIMAD.WIDE.U32 UR10, UR4, UR8, URZ ;  /* 0x00000008040a72a5 */ /* 0x000fe4000f8e00ff */
[----:B------:R-:W-:-:S02]  /*2620*/  UISETP.GE.OR UP0, UPT, UR5, UR12, UP0 ;  /* 0x0000000c0500728c */ /* 0x000fc40008706670 */
[----:B------:R-:W-:Y:S02]  /*2630*/  UIMAD.WIDE.U32 UR14, UR5, UR8, URZ ;  /* 0x00000008050e72a5 */ /* 0x000fe4000f8e00ff */
[----:B------:R-:W-:Y:S01]  /*2640*/  UIADD3 UR12, UPT, UPT, -UR5, URZ, URZ ;  /* 0x000000ff050c7290 */ /* 0x000fe2000fffe1ff */
[----:B------:R-:W-:Y:S01]  /*2650*/  UMOV UR10, UR11 ;  /* 0x0000000b000a7c82 */ /* 0x000fe20008000000 */
[----:B------:R-:W-:Y:S02]  /*2660*/  UIADD3 UR11, UPT, UPT, -UR4, URZ, URZ ;  /* 0x000000ff040b7290 */ /* 0x000fe4000fffe1ff */
[----:B------:R-:W-:-:S03]  /*2670*/  USHF.R.U32.HI UR10, URZ, UR9, UR10 ;  /* 0x00000009ff0a7299 */ /* 0x000fc6000801160a */
[----:B------:R-:W-:Y:S01]  /*2680*/  @!UP0 UMOV UR8, UR15 ;  /* 0x0000000f00088c82 */ /* 0x000fe20008000000 */
[----:B------:R-:W-:Y:S02]  /*2690*/  UIMAD UR11, UR18, UR11, UR31 ;  /* 0x0000000b120b72a4 */ /* 0x000fe4000f8e021f */
[----:B------:R-:W-:Y:S02]  /*26a0*/  USEL UR10, UR4, UR10, !UP3 ;  /* 0x0000000a040a7287 */ /* 0x000fe4000d800000 */
[----:B------:R-:W-:Y:S02]  /*26b0*/  @!UP0 USHF.R.U32.HI UR8, URZ, UR9, UR8 ;  /* 0x00000009ff088299 */ /* 0x000fe40008011608 */
[----:B------:R-:W-:Y:S02]  /*26c0*/  UIADD3 UR9, UPT, UPT, -UR10, URZ, URZ ;  /* 0x000000ff0a097290 */ /* 0x000fe4000fffe1ff */
[----:B------:R-:W-:Y:S02]  /*26d0*/  @!UP0 USEL UR8, UR5, UR8, !UP3 ;  /* 0x0000000805088287 */ /* 0x000fe4000d800000 */
[----:B------:R-:W-:-:S02]  /*26e0*/  UIMAD UR9, UR45, UR9, UR4 ;  /* 0x000000092d0972a4 */ /* 0x000fc4000f8e0204 */
[----:B------:R-:W-:Y:S02]  /*26f0*/  @!UP0 UIADD3 UR10, UPT, UPT, UR10, -UR8, URZ ;  /* 0x800000080a0a8290 */ /* 0x000fe4000fffe0ff */
[----:B------:R-:W-:Y:S02]  /*2700*/  @!UP0 UIMAD UR8, UR9, UR7, UR8 ;  /* 0x00000007090882a4 */ /* 0x000fe4000f8e0208 */
[----:B------:R-:W-:Y:S02]  /*2710*/  @!UP0 UIMAD UR4, UR45, UR10, UR5 ;  /* 0x0000000a2d0482a4 */ /* 0x000fe4000f8e0205 */
[----:B------:R-:W-:Y:S02]  /*2720*/  UIMAD UR7, UR20, UR12, UR37 ;  /* 0x0000000c140772a4 */ /* 0x000fe4000f8e0225 */
[----:B------:R-:W-:Y:S01]  /*2730*/  UIMAD UR31, UR4, UR18, UR11 ;  /* 0x00000012041f72a4 */ /* 0x000fe2000f8e020b */
[----:B------:R-:W-:Y:S02]  /*2740*/  @!UP0 UMOV UR5, UR8 ;  /* 0x0000000800058c82 */ /* 0x000fe40008000000 */
[----:B------:R-:W-:-:S12]  /*2750*/  UIMAD UR37, UR5, UR20, UR7 ;  /* 0x00000014052572a4 */ /* 0x000fd8000f8e0207 */
.L_x_40:
[----:B------:R-:W2:Y:S02]  /*2760*/  LDCU UR4, c[0x0][0xb30] ;  /* 0x00016600ff0477ac */ /* 0x000ea40008000800 */
[----:B--2---:R-:W-:-:S09]  /*2770*/  UISETP.NE.AND UP0, UPT, UR4, 0x1, UPT ;  /* 0x000000010400788c */ /* 0x004fd2000bf05270 */
[----:B------:R-:W-:Y:S05]  /*2780*/  BRA.U UP0, `(.L_x_41) ;  /* 0x0000000100447547 */ /* 0x000fea000b800000 */
[----:B------:R-:W2:Y:S01]  /*2790*/  LDCU.128 UR16, c[0x0][0xb10] ;  /* 0x00016200ff1077ac */ /* 0x000ea20008000c00 */
[----:B------:R-:W3:Y:S01]  /*27a0*/  LDCU UR10, c[0x0][0xb0c] ;  /* 0x00016180ff0a77ac */ /* 0x000ee20008000800 */
[----:B------:R-:W4:Y:S01]  /*27b0*/  LDCU UR7, c[0x0][0xb20] ;  /* 0x00016400ff0777ac */ /* 0x000f220008000800 */
[----:B--2---:R-:W-:Y:S02]  /*27c0*/  UIMAD.WIDE.U32 UR8, UR37, UR16, URZ ;  /* 0x00000010250872a5 */ /* 0x004fe4000f8e00ff */
[----:B------:R-:W-:Y:S02]  /*27d0*/  UIMAD.WIDE.U32 UR4, UR31, UR19, URZ ;  /* 0x000000131f0472a5 */ /* 0x000fe4000f8e00ff */
[----:B---3--:R-:W-:Y:S02]  /*27e0*/  UISETP.NE.AND UP2, UPT, UR10, 0x1, UPT ;  /* 0x000000010a00788c */ /* 0x008fe4000bf45270 */
[----:B------:R-:W-:Y:S01]  /*27f0*/  UISETP.NE.AND UP0, UPT, UR18, 0x1, UPT ;  /* 0x000000011200788c */ /* 0x000fe2000bf05270 */
[----:B------:R-:W-:-:S02]  /*2800*/  UMOV UR8, UR9 ;  /* 0x0000000900087c82 */ /* 0x000fc40008000000 */
[----:B------:R-:W-:Y:S01]  /*2810*/  UMOV UR4, UR5 ;  /* 0x0000000500047c82 */ /* 0x000fe20008000000 */
[----:B------:R-:W-:Y:S02]  /*2820*/  USHF.R.U32.HI UR17, URZ, UR17, UR8 ;  /* 0x00000011ff117299 */ /* 0x000fe40008011608 */
[----:B----4-:R-:W-:Y:S02]  /*2830*/  USHF.R.U32.HI UR4, URZ, UR7, UR4 ;  /* 0x00000007ff047299 */ /* 0x010fe40008011604 */
[----:B------:R-:W-:Y:S02]  /*2840*/  USEL UR5, UR37, UR17, !UP2 ;  /* 0x0000001125057287 */ /* 0x000fe4000d000000 */
[----:B------:R-:W-:-:S04]  /*2850*/  USEL UR4, UR31, UR4, !UP0 ;  /* 0x000000041f047287 */ /* 0x000fc8000c000000 */
[----:B------:R-:W-:Y:S02]  /*2860*/  UIADD3 UR7, UPT, UPT, UR5, -UR4, URZ ;  /* 0x8000000405077290 */ /* 0x000fe4000fffe0ff */
[----:B------:R-:W-:Y:S02]  /*2870*/  UIADD3 UR4, UPT, UPT, -UR5, UR4, URZ ;  /* 0x0000000405047290 */ /* 0x000fe4000fffe1ff */
[----:B------:R-:W-:Y:S02]  /*2880*/  UIMAD UR31, UR7, UR18, UR31 ;  /* 0x00000012071f72a4 */ /* 0x000fe4000f8e021f */
[----:B------:R-:W-:-:S12]  /*2890*/  UIMAD UR37, UR4, UR10, UR37 ;  /* 0x0000000a042572a4 */ /* 0x000fd8000f8e0225 */
.L_x_41:
[----:B------:R-:W-:Y:S01]  /*28a0*/  VIADD R11, R11, 0x1 ;  /* 0x000000010b0b7836 */ /* 0x000fe20000000000 */
[----:B------:R-:W-:Y:S01]  /*28b0*/  R2UR UR4, R88 ;  /* 0x00000000580472ca */ /* 0x000fe200000e0000 */
[----:B------:R-:W-:Y:S01]  /*28c0*/  UIADD3 UR32, UPT, UPT, UR31, UR59, URZ ;  /* 0x0000003b1f207290 */ /* 0x000fe2000fffe0ff */
[----:B------:R-:W-:Y:S02]  /*28d0*/  PLOP3.LUT P1, PT, PT, PT, PT, 0x80, 0x8 ;  /* 0x000000000008781c */ /* 0x000fe40003f2f070 */
[----:B------:R-:W-:-:S04]  /*28e0*/  ISETP.NE.AND P0, PT, R11, 0x2, PT ;  /* 0x000000020b00780c */ /* 0x000fc80003f05270 */
[----:B------:R-:W-:Y:S02]  /*28f0*/  SEL R3, RZ, 0x1, P0 ;  /* 0x00000001ff037807 */ /* 0x000fe40000000000 */
[----:B------:R-:W-:Y:S02]  /*2900*/  SEL R11, R11, RZ, P0 ;  /* 0x000000ff0b0b7207 */ /* 0x000fe40000000000 */
[----:B------:R-:W-:Y:S01]  /*2910*/  LOP3.LUT R10, R10, R3, RZ, 0x3c, !PT ;  /* 0x000000030a0a7212 */ /* 0x000fe200078e3cff */
[----:B------:R-:W-:Y:S01]  /*2920*/  UIADD3 UR20, UPT, UPT, UR37, UR4, URZ ;  /* 0x0000000425147290 */ /* 0x000fe2000fffe0ff */
[----:B------:R-:W-:Y:S11]  /*2930*/  BRA.U UP1, `(.L_x_42) ;  /* 0xfffffff101447547 */ /* 0x000ff6000b83ffff */
[----:B------:R-:W-:Y:S01]  /*2940*/  UIADD3 UR13, UPT, UPT, UR13, 0x40, URZ ;  /* 0x000000400d0d7890 */ /* 0x000fe2000fffe0ff */
[----:B------:R-:W-:-:S03]  /*2950*/  SHF.L.U32 R3, R12, 0x1f, RZ ;  /* 0x0000001f0c037819 */ /* 0x000fc600000006ff */
[----:B------:R-:W-:-:S09]  /*2960*/  ULEA UR4, UR6, UR13, 0x3 ;  /* 0x0000000d06047291 */ /* 0x000fd2000f8e18ff */
[----:B------:R-:W2:Y:S02]  /*2970*/  SYNCS.PHASECHK.TRANS64.TRYWAIT P0, [UR4], R3 ;  /* 0x00000003ff0075a7 */ /* 0x000ea40008001104 */
[----:B--2---:R-:W-:Y:S05]  /*2980*/  @!P0 BRA `(.L_x_43) ;  /* 0x00000078005c8947 */ /* 0x004fea0003800000 */
.L_x_152:
[----:B------:R-:W-:-:S04]  /*2990*/  UIADD3 UR4, UPT, UPT, UR6, 0x1, URZ ;  /* 0x0000000106047890 */ /* 0x000fc8000fffe0ff */
[----:B------:R-:W-:-:S04]  /*29a0*/  UISETP.NE.AND UP0, UPT, UR4, 0x8, UPT ;  /* 0x000000080400788c */ /* 0x000fc8000bf05270 */
[----:B------:R-:W-:Y:S02]  /*29b0*/  USEL UR6, URZ, 0x1, UP0 ;  /* 0x00000001ff067887 */ /* 0x000fe40008000000 */
[----:B------:R-:W-:-:S04]  /*29c0*/  USEL UR4, UR4, URZ, UP0 ;  /* 0x000000ff04047287 */ /* 0x000fc80008000000 */
[----:B------:R-:W-:Y:S01]  /*29d0*/  ULEA UR5, UR4, UR13, 0x3 ;  /* 0x0000000d04057291 */ /* 0x000fe2000f8e18ff */
[----:B------:R-:W-:-:S04]  /*29e0*/  LOP3.LUT R2, R12, UR6, RZ, 0x3c, !PT ;  /* 0x000000060c027c12 */ /* 0x000fc8000f8e3cff */
[----:B-1----:R-:W-:-:S04]  /*29f0*/  SHF.L.U32 R3, R2, 0x1f, RZ ;  /* 0x0000001f02037819 */ /* 0x002fc800000006ff */
[----:B------:R-:W1:Y:S02]  /*2a00*/  SYNCS.PHASECHK.TRANS64.TRYWAIT P0, [UR5], R3 ;  /* 0x00000003ff0075a7 */ /* 0x000e640008001105 */
[----:B-1----:R-:W-:Y:S05]  /*2a10*/  @!P0 BRA `(.L_x_44) ;  /* 0x0000007800508947 */ /* 0x002fea0003800000 */
.L_x_154:
        /* <DEDUP_REMOVED lines=9> */
.L_x_156:
        /* <DEDUP_REMOVED lines=9> */
.L_x_158:
        /* <DEDUP_REMOVED lines=9> */
.L_x_160:
        /* <DEDUP_REMOVED lines=9> */
.L_x_162:
        /* <DEDUP_REMOVED lines=9> */
.L_x_164:
[----:B------:R-:W-:-:S04]  /*2cf0*/  UIADD3 UR4, UPT, UPT, UR4, 0x1, URZ ;  /* 0x0000000104047890 */ /* 0x000fc8000fffe0ff */
[----:B------:R-:W-:-:S04]  /*2d00*/  UISETP.NE.AND UP0, UPT, UR4, 0x8, UPT ;  /* 0x000000080400788c */ /* 0x000fc8000bf05270 */
[----:B------:R-:W-:Y:S02]  /*2d10*/  USEL UR5, URZ, 0x1, UP0 ;  /* 0x00000001ff057887 */ /* 0x000fe40008000000 */
[----:B------:R-:W-:-:S04]  /*2d20*/  USEL UR4, UR4, URZ, UP0 ;  /* 0x000000ff04047287 */ /* 0x000fc80008000000 */
[----:B------:R-:W-:Y:S01]  /*2d30*/  ULEA UR4, UR4, UR13, 0x3 ;  /* 0x0000000d04047291 */ /* 0x000fe2000f8e18ff */
[----:B-1----:R-:W-:-:S04]  /*2d40*/  LOP3.LUT R3, R2, UR5, RZ, 0x3c, !PT ;  /* 0x0000000502037c12 */ /* 0x002fc8000f8e3cff */
[----:B------:R-:W-:Y:S01]  /*2d50*/  SHF.L.U32 R3, R3, 0x1f, RZ ;  /* 0x0000001f03037819 */ /* 0x000fe200000006ff */
[----:B------:R-:W-:-:S07]  /*2d60*/  IMAD.U32 R0, RZ, RZ, UR4 ;  /* 0x00000004ff007e24 */ /* 0x000fce000f8e00ff */
.L_x_50:
[----:B-1----:R1:W2:Y:S02]  /*2d70*/  SYNCS.PHASECHK.TRANS64.TRYWAIT P0, [R0+URZ], R3 ;  /* 0x00000003000075a7 */ /* 0x0022a400080011ff */
[----:B--2---:R-:W-:Y:S05]  /*2d80*/  @!P0 NANOSLEEP.SYNCS 0x989680 ;  /* 0x009896800000895d */ /* 0x004fea0003900000 */
[----:B------:R-:W2:Y:S02]  /*2d90*/  @!P0 SYNCS.PHASECHK.TRANS64 P0, [R0+URZ], R3 ;  /* 0x00000003000085a7 */ /* 0x000ea400080010ff */
[----:B--2---:R-:W-:Y:S05]  /*2da0*/  @P0 EXIT ;  /* 0x000000000000094d */ /* 0x004fea0003800000 */
[----:B------:R-:W-:Y:S05]  /*2db0*/  BRA `(.L_x_50) ;  /* 0xfffffffc00ec7947 */ /* 0x000fea000383ffff */
.L_x_22:
[----:B------:R-:W-:-:S04]  /*2dc0*/  UISETP.NE.AND UP0, UPT, UR58, URZ, UPT ;  /* 0x000000ff3a00728c */ /* 0x000fc8000bf05270 */
[----:B------:R-:W-:-:S09]  /*2dd0*/  UISETP.NE.OR UP0, UPT, UR13, 0x1, UP0 ;  /* 0x000000010d00788c */ /* 0x000fd20008705670 */
[----:B------:R-:W-:Y:S05]  /*2de0*/  BRA.U UP0, `(.L_x_51) ;  /* 0x0000000500487547 */ /* 0x000fea000b800000 */
[----:B------:R-:W-:Y:S01]  /*2df0*/  ISETP.GE.U32.AND P2, PT, R0, 0x4, PT ;  /* 0x000000040000780c */ /* 0x000fe20003f46070 */
[----:B------:R-:W-:Y:S01]  /*2e00*/  IMAD.MOV.U32 R12, RZ, RZ, 0x1 ;  /* 0x00000001ff0c7424 */ /* 0x000fe200078e00ff */
[----:B------:R-:W-:Y:S02]  /*2e10*/  CS2R R10, SRZ ;  /* 0x00000000000a7805 */ /* 0x000fe4000001ff00 */
[----:B------:R-:W-:Y:S01]  /*2e20*/  CS2R R8, SRZ ;  /* 0x0000000000087805 */ /* 0x000fe2000001ff00 */
[----:B------:R-:W-:Y:S01]  /*2e30*/  UMOV UR4, 0x400 ;  /* 0x0000040000047882 */ /* 0x000fe20000000000 */
[----:B------:R-:W-:Y:S01]  /*2e40*/  UMOV UR5, URZ ;  /* 0x000000ff00057c82 */ /* 0x000fe20008000000 */
[----:B------:R-:W-:-:S12]  /*2e50*/  ULEA UR6, UR58, UR4, 0x18 ;  /* 0x000000043a067291 */ /* 0x000fd8000f8ec0ff */
.L_x_55:
[----:B------:R-:W-:Y:S02]  /*2e60*/  LEA R2, R8, UR6, 0x3 ;  /* 0x0000000608027c11 */ /* 0x000fe4000f8e18ff */
[----:B------:R-:W-:-:S03]  /*2e70*/  SHF.L.U32 R5, R9, 0x1f, RZ ;  /* 0x0000001f09057819 */ /* 0x000fc600000006ff */
[----:B------:R-:W-:Y:S01]  /*2e80*/  VIADD R4, R2, 0x140 ;  /* 0x0000014002047836 */ /* 0x000fe20000000000 */
[----:B------:R-:W1:Y:S02]  /*2e90*/  SYNCS.PHASECHK.TRANS64.TRYWAIT P0, [R2+URZ+0x130], R5 ;  /* 0x00013005020075a7 */ /* 0x000e6400080011ff */
[----:B-1----:R-:W-:Y:S05]  /*2ea0*/  @!P0 BRA `(.L_x_52) ;  /* 0x0000007400bc8947 */ /* 0x002fea0003800000 */
.L_x_165:
[----:B------:R-:W-:Y:S01]  /*2eb0*/  ULEA UR4, UR5, UR6, 0x3 ;  /* 0x0000000605047291 */ /* 0x000fe2000f8e18ff */
[----:B------:R-:W-:Y:S02]  /*2ec0*/  PRMT R4, RZ, 0x654, R4 ;  /* 0x00000654ff047816 */ /* 0x000fe40000000004 */
[----:B-1----:R-:W-:Y:S01]  /*2ed0*/  SHF.L.U32 R5, R12, 0x1f, RZ ;  /* 0x0000001f0c057819 */ /* 0x002fe200000006ff */
[----:B------:R-:W-:Y:S01]  /*2ee0*/  UIADD3 UR7, UPT, UPT, UR4, 0xd0, URZ ;  /* 0x000000d004077890 */ /* 0x000fe2000fffe0ff */
[----:B------:R1:W-:Y:S05]  /*2ef0*/  SYNCS.ARRIVE.TRANS64.RED.A1T0 RZ, [R4+URZ], RZ ;  /* 0x000000ff04ff79a7 */ /* 0x0003ea00081004ff */
[----:B------:R-:W-:Y:S01]  /*2f00*/  IMAD.U32 R7, RZ, RZ, UR7 ;  /* 0x00000007ff077e24 */ /* 0x000fe2000f8e00ff */
[----:B------:R-:W2:Y:S04]  /*2f10*/  SYNCS.PHASECHK.TRANS64.TRYWAIT P0, [UR4+0xe0], R5 ;  /* 0x0000e005ff0075a7 */ /* 0x000ea80008001104 */
[----:B------:R-:W-:Y:S01]  /*2f20*/  PRMT R6, R0, 0x654, R7 ;  /* 0x0000065400067816 */ /* 0x000fe20000000007 */
[----:B-1----:R-:W-:Y:S01]  /*2f30*/  @!P2 IMAD.MOV.U32 R4, RZ, RZ, 0x10 ;  /* 0x00000010ff04a424 */ /* 0x002fe200078e00ff */
[----:B--2---:R-:W-:Y:S06]  /*2f40*/  @!P0 BRA `(.L_x_53) ;  /* 0x0000007400a88947 */ /* 0x004fec0003800000 */
.L_x_167:
[----:B------:R-:W-:Y:S01]  /*2f50*/  ULEA UR8, UR5, UR6, 0x4 ;  /* 0x0000000605087291 */ /* 0x000fe2000f8e20ff */
[----:B------:R-:W-:Y:S01]  /*2f60*/  SEL R3, R6, R3, !P2 ;  /* 0x0000000306037207 */ /* 0x000fe20005000000 */
[----:B------:R-:W-:Y:S01]  /*2f70*/  UIADD3 UR9, UPT, UPT, UR4, 0xd0, URZ ;  /* 0x000000d004097890 */ /* 0x000fe2000fffe0ff */
[----:B-1----:R-:W-:Y:S01]  /*2f80*/  LEA R2, R11, UR6, 0x3 ;  /* 0x000000060b027c11 */ /* 0x002fe2000f8e18ff */
[----:B------:R-:W-:Y:S01]  /*2f90*/  UIADD3 UR8, UPT, UPT, UR8, 0x160, URZ ;  /* 0x0000016008087890 */ /* 0x000fe2000fffe0ff */
[----:B------:R-:W-:Y:S01]  /*2fa0*/  SHF.L.U32 R5, R10, 0x1f, RZ ;  /* 0x0000001f0a057819 */ /* 0x000fe200000006ff */
[----:B------:R1:W-:Y:S01]  /*2fb0*/  @!P2 SYNCS.ARRIVE.TRANS64.RED RZ, [R3+URZ], R4 ;  /* 0x0000000403ffa9a7 */ /* 0x0003e200080004ff */
[----:B------:R-:W-:Y:S01]  /*2fc0*/  UIADD3 UR4, UPT, UPT, UR5, 0x1, URZ ;  /* 0x0000000105047890 */ /* 0x000fe2000fffe0ff */
[----:B------:R-:W-:-:S03]  /*2fd0*/  VIADD R8, R8, 0x1 ;  /* 0x0000000108087836 */ /* 0x000fc60000000000 */
[----:B------:R-:W-:Y:S02]  /*2fe0*/  UISETP.NE.AND UP0, UPT, UR4, 0x2, UPT ;  /* 0x000000020400788c */ /* 0x000fe4000bf05270 */
[----:B------:R-:W-:Y:S06]  /*2ff0*/  UGETNEXTWORKID.BROADCAST [UR8], [UR9] ;  /* 0x00000000080073ca */ /* 0x000fec0008000100 */
[----:B------:R-:W-:Y:S01]  /*3000*/  USEL UR7, URZ, 0x1, UP0 ;  /* 0x00000001ff077887 */ /* 0x000fe20008000000 */
[----:B------:R-:W-:Y:S01]  /*3010*/  ISETP.NE.AND P0, PT, R8, 0x2, PT ;  /* 0x000000020800780c */ /* 0x000fe20003f05270 */
[----:B------:R-:W-:Y:S01]  /*3020*/  USEL UR5, UR4, URZ, UP0 ;  /* 0x000000ff04057287 */ /* 0x000fe20008000000 */
[----:B------:R-:W2:Y:S03]  /*3030*/  SYNCS.PHASECHK.TRANS64.TRYWAIT P1, [R2+URZ+0xd0], R5 ;  /* 0x0000d005020075a7 */ /* 0x000ea600080211ff */
[----:B------:R-:W-:Y:S01]  /*3040*/  LOP3.LUT R12, R12, UR7, RZ, 0x3c, !PT ;  /* 0x000000070c0c7c12 */ /* 0x000fe2000f8e3cff */
[----:B-12---:R-:W-:Y:S07]  /*3050*/  @!P1 BRA `(.L_x_54) ;  /* 0x00000074007c9947 */ /* 0x006fee0003800000 */
.L_x_168:
[C---:B------:R-:W-:Y:S01]  /*3060*/  LEA R4, R11.reuse, UR6, 0x4 ;  /* 0x000000060b047c11 */ /* 0x040fe2000f8e20ff */
[----:B-1----:R-:W-:Y:S01]  /*3070*/  VIADD R2, R2, 0xe0 ;  /* 0x000000e002027836 */ /* 0x002fe20000000000 */
[----:B------:R-:W-:Y:S01]  /*3080*/  SEL R8, R8, RZ, P0 ;  /* 0x000000ff08087207 */ /* 0x000fe20000000000 */
[----:B------:R-:W-:-:S03]  /*3090*/  VIADD R11, R11, 0x1 ;  /* 0x000000010b0b7836 */ /* 0x000fc60000000000 */
[----:B------:R-:W1:Y:S01]  /*30a0*/  LDS.128 R4, [R4+0x160] ;  /* 0x0001600004047984 */ /* 0x000e620000000c00 */
[----:B------:R-:W-:Y:S02]  /*30b0*/  PRMT R2, RZ, 0x654, R2 ;  /* 0x00000654ff027816 */ /* 0x000fe40000000002 */
[C---:B------:R-:W-:Y:S01]  /*30c0*/  ISETP.NE.AND P1, PT, R11.reuse, 0x2, PT ;  /* 0x000000020b00780c */ /* 0x040fe20003f25270 */
[----:B------:R-:W-:Y:S01]  /*30d0*/  @!PT LDS RZ, [RZ] ;  /* 0x00000000fffff984 */ /* 0x000fe20000000800 */
[----:B------:R-:W-:Y:S01]  /*30e0*/  @!PT LDS RZ, [RZ] ;  /* 0x00000000fffff984 */ /* 0x000fe20000000800 */
[----:B------:R-:W-:Y:S01]  /*30f0*/  @!PT LDS RZ, [RZ] ;  /* 0x00000000fffff984 */ /* 0x000fe20000000800 */
[----:B------:R-:W-:Y:S01]  /*3100*/  @!PT LDS RZ, [RZ] ;  /* 0x00000000fffff984 */ /* 0x000fe20000000800 */
[----:B------:R2:W-:Y:S06]  /*3110*/  MEMBAR.ALL.CTA ;  /* 0x0000000000007992 */ /* 0x0005ec0000008000 */
[----:B--2---:R-:W2:Y:S01]  /*3120*/  FENCE.VIEW.ASYNC.S ;  /* 0x00000000000073c6 */ /* 0x004ea20000000000 */
[----:B------:R-:W-:Y:S01]  /*3130*/  SEL R11, R11, RZ, P1 ;  /* 0x000000ff0b0b7207 */ /* 0x000fe20000800000 */
[----:B--2---:R2:W-:Y:S01]  /*3140*/  SYNCS.ARRIVE.TRANS64.RED.A1T0 RZ, [R2+URZ], RZ ;  /* 0x000000ff02ff79a7 */ /* 0x0045e200081004ff */
[----:B-1----:R-:W-:-:S02]  /*3150*/  LOP3.LUT P3, RZ, R6, 0x1, RZ, 0xc0, !PT ;  /* 0x0000000106ff7812 */ /* 0x002fc4000786c0ff */
[----:B------:R-:W-:-:S04]  /*3160*/  SEL R5, RZ, 0x1, P1 ;  /* 0x00000001ff057807 */ /* 0x000fc80000800000 */
[----:B------:R-:W-:Y:S02]  /*3170*/  LOP3.LUT R10, R10, R5, RZ, 0x3c, !PT ;  /* 0x000000050a0a7212 */ /* 0x000fe400078e3cff */
[----:B--2---:R-:W-:-:S04]  /*3180*/  SEL R2, RZ, 0x1, P0 ;  /* 0x00000001ff027807 */ /* 0x004fc80000000000 */
[----:B------:R-:W-:Y:S01]  /*3190*/  LOP3.LUT R9, R9, R2, RZ, 0x3c, !PT ;  /* 0x0000000209097212 */ /* 0x000fe200078e3cff */
[----:B------:R-:W-:Y:S06]  /*31a0*/  @P3 BRA `(.L_x_55) ;  /* 0xfffffffc002c3947 */ /* 0x000fec000383ffff */
[----:B------:R-:W-:Y:S01]  /*31b0*/  ULEA UR4, UR5, UR6, 0x3 ;  /* 0x0000000605047291 */ /* 0x000fe2000f8e18ff */
[----:B------:R-:W-:-:S08]  /*31c0*/  SHF.L.U32 R3, R12, 0x1f, RZ ;  /* 0x0000001f0c037819 */ /* 0x000fd000000006ff */
[----:B------:R-:W1:Y:S02]  /*31d0*/  SYNCS.PHASECHK.TRANS64 P0, [UR4+0xe0], R3 ;  /* 0x0000e003ff0075a7 */ /* 0x000e640008001004 */
[----:B-1----:R-:W-:Y:S05]  /*31e0*/  @P0 BRA `(.L_x_56) ;  /* 0x0000000000080947 */ /* 0x002fea0003800000 */
[----:B------:R-:W1:Y:S02]  /*31f0*/  SYNCS.PHASECHK.TRANS64.TRYWAIT P0, [UR4+0xe0], R3 ;  /* 0x0000e003ff0075a7 */ /* 0x000e640008001104 */
[----:B-1----:R-:W-:Y:S05]  /*3200*/  @!P0 BRA `(.L_x_57) ;  /* 0x0000007400248947 */ /* 0x002fea0003800000 */
.L_x_56:
[----:B------:R-:W-:-:S04]  /*3210*/  UIADD3 UR7, UPT, UPT, UR5, 0x1, URZ ;  /* 0x0000000105077890 */ /* 0x000fc8000fffe0ff */
[----:B------:R-:W-:-:S04]  /*3220*/  UISETP.NE.AND UP0, UPT, UR7, 0x2, UPT ;  /* 0x000000020700788c */ /* 0x000fc8000bf05270 */
[----:B------:R-:W-:Y:S02]  /*3230*/  USEL UR8, URZ, 0x1, UP0 ;  /* 0x00000001ff087887 */ /* 0x000fe40008000000 */
[----:B------:R-:W-:-:S04]  /*3240*/  USEL UR7, UR7, URZ, UP0 ;  /* 0x000000ff07077287 */ /* 0x000fc80008000000 */
[----:B------:R-:W-:Y:S01]  /*3250*/  ULEA UR7, UR7, UR6, 0x3 ;  /* 0x0000000607077291 */ /* 0x000fe2000f8e18ff */
[----:B-1----:R-:W-:-:S04]  /*3260*/  LOP3.LUT R3, R12, UR8, RZ, 0x3c, !PT ;  /* 0x000000080c037c12 */ /* 0x002fc8000f8e3cff */
[----:B------:R-:W-:-:S04]  /*3270*/  SHF.L.U32 R0, R3, 0x1f, RZ ;  /* 0x0000001f03007819 */ /* 0x000fc800000006ff */
[----:B------:R-:W1:Y:S02]  /*3280*/  SYNCS.PHASECHK.TRANS64 P0, [UR7+0xe0], R0 ;  /* 0x0000e000ff0075a7 */ /* 0x000e640008001007 */
[----:B-1----:R-:W-:Y:S05]  /*3290*/  @P0 EXIT ;  /* 0x000000000000094d */ /* 0x002fea0003800000 */
[----:B------:R-:W-:Y:S02]  /*32a0*/  SHF.L.U32 R3, R3, 0x1f, RZ ;  /* 0x0000001f03037819 */ /* 0x000fe400000006ff */
[----:B------:R-:W-:-:S07]  /*32b0*/  MOV R0, UR7 ;  /* 0x0000000700007c02 */ /* 0x000fce0008000f00 */
.L_x_58:
[----:B-1----:R1:W2:Y:S02]  /*32c0*/  SYNCS.PHASECHK.TRANS64.TRYWAIT P0, [R0+URZ+0xe0], R3 ;  /* 0x0000e003000075a7 */ /* 0x0022a400080011ff */
[----:B--2---:R-:W-:Y:S05]  /*32d0*/  @!P0 NANOSLEEP.SYNCS 0x989680 ;  /* 0x009896800000895d */ /* 0x004fea0003900000 */
[----:B------:R-:W2:Y:S02]  /*32e0*/  @!P0 SYNCS.PHASECHK.TRANS64 P0, [R0+URZ+0xe0], R3 ;  /* 0x0000e003000085a7 */ /* 0x000ea400080010ff */
[----:B--2---:R-:W-:Y:S05]  /*32f0*/  @P0 EXIT ;  /* 0x000000000000094d */ /* 0x004fea0003800000 */
[----:B------:R-:W-:Y:S05]  /*3300*/  BRA `(.L_x_58) ;  /* 0xfffffffc00ec7947 */ /* 0x000fea000383ffff */
.L_x_51:
[----:B------:R-:W-:Y:S05]  /*3310*/  BRA.U UP4, `(.L_x_59) ;  /* 0x0000001104d87547 */ /* 0x000fea000b800000 */
[----:B------:R-:W-:Y:S01]  /*3320*/  UMOV UR4, 0x40 ;  /* 0x0000004000047882 */ /* 0x000fe20000000000 */
[----:B------:R-:W-:Y:S01]  /*3330*/  NOP ;  /* 0x0000000000007918 */ /* 0x000fe20000000000 */
[----:B------:R-:W-:Y:S01]  /*3340*/  ULEA UR5, UR58, UR4, 0x18 ;  /* 0x000000043a057291 */ /* 0x000fe2000f8ec0ff */
[----:B------:R-:W-:Y:S02]  /*3350*/  UMOV UR6, 0x400 ;  /* 0x0000040000067882 */ /* 0x000fe40000000000 */
[----:B------:R-:W-:-:S06]  /*3360*/  ULEA UR6, UR58, UR6, 0x18 ;  /* 0x000000063a067291 */ /* 0x000fcc000f8ec0ff */
[----:B------:R-:W1:Y:S02]  /*3370*/  LDS.U8 R0, [UR5+0x1c] ;  /* 0x00001c05ff007984 */ /* 0x000e640008000000 */
[----:B-1----:R-:W-:-:S13]  /*3380*/  ISETP.NE.AND P0, PT, R0, RZ, PT ;  /* 0x000000ff0000720c */ /* 0x002fda0003f05270 */
[----:B------:R-:W-:Y:S05]  /*3390*/  @P0 BRA `(.L_x_60) ;  /* 0x0000000400080947 */ /* 0x000fea0003800000 */
[----:B------:R-:W-:Y:S02]  /*33a0*/  UISETP.NE.U32.AND UP1, UPT, UR47, 0x1, UPT ;  /* 0x000000012f00788c */ /* 0x000fe4000bf25070 */
[----:B------:R-:W-:-:S07]  /*33b0*/  UIADD3 UR7, UPT, UPT, UR5, 0x8, URZ ;  /* 0x0000000805077890 */ /* 0x000fce000fffe0ff */
[----:B------:R-:W-:Y:S05]  /*33c0*/  BRA.U !UP1, `(.L_x_61) ;  /* 0x00000001099c7547 */ /* 0x000fea000b800000 */
[----:B------:R-:W-:Y:S01]  /*33d0*/  ELECT P0, URZ, PT ;  /* 0x0000000000ff782f */ /* 0x000fe20003800000 */
[----:B------:R-:W-:-:S12]  /*33e0*/  BSSY B0, `(.L_x_61) ;  /* 0x0000025000007945 */ /* 0x000fd80003800000 */
[----:B------:R-:W-:Y:S05]  /*33f0*/  @!P0 BRA `(.L_x_62) ;  /* 0x00000000008c8947 */ /* 0x000fea0003800000 */
[----:B------:R-:W-:-:S05]  /*3400*/  UMOV UR4, 0x10 ;  /* 0x0000001000047882 */ /* 0x000fca0000000000 */
[----:B------:R-:W-:Y:S04]  /*3410*/  DEPBAR.LE SB1, 0x36 ;  /* 0x00009d800000791a */ /* 0x000fe80000000000 */
[----:B------:R-:W1:Y:S02]  /*3420*/  UTCATOMSWS.2CTA.FIND_AND_SET.ALIGN UP0, UR4, UR4 ;  /* 0x00000004000475e3 */ /* 0x000e640008200800 */
[----:B-1----:R-:W-:Y:S01]  /*3430*/  MOV R11, UR4 ;  /* 0x00000004000b7c02 */ /* 0x002fe20008000f00 */
[----:B------:R-:W-:Y:S06]  /*3440*/  BRA.U UP0, `(.L_x_63) ;  /* 0x0000000100187547 */ /* 0x000fec000b800000 */
.L_x_64:
[----:B------:R-:W-:Y:S05]  /*3450*/  NANOSLEEP 0x64 ;  /* 0x000000640000795d */ /* 0x000fea0003800000 */
[----:B------:R-:W-:-:S05]  /*3460*/  UMOV UR4, 0x10 ;  /* 0x0000001000047882 */ /* 0x000fca0000000000 */
[----:B------:R-:W-:Y:S04]  /*3470*/  DEPBAR.LE SB1, 0x36 ;  /* 0x00009d800000791a */ /* 0x000fe80000000000 */
[----:B------:R-:W1:Y:S02]  /*3480*/  UTCATOMSWS.2CTA.FIND_AND_SET.ALIGN UP0, UR4, UR4 ;  /* 0x00000004000475e3 */ /* 0x000e640008200800 */
[----:B-1----:R-:W-:Y:S01]  /*3490*/  MOV R11, UR4 ;  /* 0x00000004000b7c02 */ /* 0x002fe20008000f00 */
[----:B------:R-:W-:Y:S05]  /*34a0*/  BRA.U !UP0, `(.L_x_64) ;  /* 0xfffffffd08e87547 */ /* 0x000fea000b83ffff */
.L_x_63:
[----:B------:R-:W1:Y:S01]  /*34b0*/  LDS R7, [UR5+0x10] ;  /* 0x00001005ff077984 */ /* 0x000e620008000800 */
[----:B------:R-:W-:Y:S01]  /*34c0*/  IMAD.U32 R5, RZ, RZ, UR6 ;  /* 0x00000006ff057e24 */ /* 0x000fe2000f8e00ff */
[----:B------:R-:W-:-:S03]  /*34d0*/  MOV R4, UR46 ;  /* 0x0000002e00047c02 */ /* 0x000fc60008000f00 */
[----:B------:R-:W-:Y:S01]  /*34e0*/  VIADD R5, R5, 0x180 ;  /* 0x0000018005057836 */ /* 0x000fe20000000000 */
[----:B-1----:R-:W-:-:S04]  /*34f0*/  SHF.L.U32 R7, R7, 0x1f, RZ ;  /* 0x0000001f07077819 */ /* 0x002fc800000006ff */
[----:B------:R-:W1:Y:S02]  /*3500*/  SYNCS.PHASECHK.TRANS64.TRYWAIT P0, [UR5+0x8], R7 ;  /* 0x00000807ff0075a7 */ /* 0x000e640008001105 */
[----:B-1----:R-:W-:Y:S05]  /*3510*/  @P0 BRA `(.L_x_65) ;  /* 0x0000000000080947 */ /* 0x002fea0003800000 */
[----:B------:R-:W1:Y:S02]  /*3520*/  SYNCS.PHASECHK.TRANS64.TRYWAIT P0, [UR5+0x8], R7 ;  /* 0x00000807ff0075a7 */ /* 0x000e640008001105 */
[----:B-1----:R-:W-:Y:S05]  /*3530*/  @!P0 BRA `(.L_x_66) ;  /* 0x0000007000708947 */ /* 0x002fea0003800000 */
.L_x_65:
[----:B-1----:R-:W-:Y:S01]  /*3540*/  HFMA2 R0, -RZ, RZ, 0, 5.9604644775390625e-08 ;  /* 0x00000001ff007431 */ /* 0x002fe200000001ff */
[----:B------:R-:W-:Y:S01]  /*3550*/  UPRMT UR4, UR46, 0x654, UR7 ;  /* 0x000006542e047896 */ /* 0x000fe20008000007 */
[----:B------:R-:W-:Y:S01]  /*3560*/  IMAD.MOV.U32 R8, RZ, RZ, 0xffff ;  /* 0x0000ffffff087424 */ /* 0x000fe200078e00ff */
[----:B------:R-:W-:Y:S01]  /*3570*/  PRMT R4, R4, 0x654, R5 ;  /* 0x0000065404047816 */ /* 0x000fe20000000005 */
[----:B------:R-:W-:Y:S02]  /*3580*/  IMAD.MOV.U32 R6, RZ, RZ, 0x4 ;  /* 0x00000004ff067424 */ /* 0x000fe400078e00ff */
[----:B------:R-:W-:Y:S01]  /*3590*/  IMAD.SHL.U32 R9, R11, 0x20, RZ ;  /* 0x000000200b097824 */ /* 0x000fe200078e00ff */
[----:B------:R-:W-:Y:S02]  /*35a0*/  MOV R5, UR4 ;  /* 0x0000000400057c02 */ /* 0x000fe40008000f00 */
[-C--:B------:R-:W-:Y:S01]  /*35b0*/  SHF.L.U32 R8, R8, R11.reuse, RZ ;  /* 0x0000000b08087219 */ /* 0x080fe200000006ff */
[----:B------:R1:W-:Y:S01]  /*35c0*/  SYNCS.ARRIVE.TRANS64.RED RZ, [UR4], R6 ;  /* 0x00000006ffff79a7 */ /* 0x0003e20008000404 */
[----:B------:R-:W-:Y:S01]  /*35d0*/  SHF.L.U32 R7, R0, R11, RZ ;  /* 0x0000000b00077219 */ /* 0x000fe200000006ff */
[----:B------:R1:W-:Y:S04]  /*35e0*/  STS [UR6+0x180], R9 ;  /* 0x00018009ff007988 */ /* 0x0003e80008000806 */
[----:B------:R1:W-:Y:S04]  /*35f0*/  STAS [R4.64], R11 ;  /* 0x0000000b04007dbd */ /* 0x0003e8000c0008ff */
[----:B------:R1:W-:Y:S04]  /*3600*/  ATOMS.OR RZ, [UR5+0x14], R8 ;  /* 0x00001408ffff798c */ /* 0x0003e8000b000005 */
[----:B------:R1:W-:Y:S04]  /*3610*/  ATOMS.OR RZ, [UR5+0x18], R7 ;  /* 0x00001807ffff798c */ /* 0x0003e8000b000005 */
[----:B------:R1:W-:Y:S02]  /*3620*/  ATOMS.XOR RZ, [UR5+0x10], R0 ;  /* 0x00001000ffff798c */ /* 0x0003e4000b800005 */
.L_x_62:
[----:B------:R-:W-:Y:S05]  /*3630*/  BSYNC B0 ;  /* 0x0000000000007941 */ /* 0x000fea0003800000 */
.L_x_61:
[----:B------:R-:W-:Y:S05]  /*3640*/  BRA.U UP1, `(.L_x_67) ;  /* 0x00000001016c7547 */ /* 0x000fea000b800000 */
[----:B------:R-:W-:-:S03]  /*3650*/  UMOV UR4, 0xffffffff ;  /* 0xffffffff00047882 */ /* 0x000fc60000000000 */
[----:B------:R-:W-:Y:S05]  /*3660*/  BRA.DIV UR4, `(.L_x_68) ;  /* 0x00000072043c7947 */ /* 0x000fea000b800000 */
[----:B------:R-:W-:-:S13]  /*3670*/  ELECT P6, URZ, PT ;  /* 0x0000000000ff782f */ /* 0x000fda00038c0000 */
.L_x_172:
[----:B------:R-:W-:Y:S05]  /*3680*/  @!P6 BRA `(.L_x_67) ;  /* 0x00000000005ce947 */ /* 0x000fea0003800000 */
[----:B-1----:R-:W1:Y:S02]  /*3690*/  LDS R5, [UR5+0x10] ;  /* 0x00001005ff057984 */ /* 0x002e640008000800 */
[----:B-1----:R-:W-:-:S04]  /*36a0*/  SHF.L.U32 R5, R5, 0x1f, RZ ;  /* 0x0000001f05057819 */ /* 0x002fc800000006ff */
[----:B------:R-:W1:Y:S02]  /*36b0*/  SYNCS.PHASECHK.TRANS64.TRYWAIT P0, [UR5+0x8], R5 ;  /* 0x00000805ff0075a7 */ /* 0x000e640008001105 */
[----:B-1----:R-:W-:Y:S05]  /*36c0*/  @P0 BRA `(.L_x_69) ;  /* 0x0000000000080947 */ /* 0x002fea0003800000 */
[----:B------:R-:W1:Y:S02]  /*36d0*/  SYNCS.PHASECHK.TRANS64.TRYWAIT P0, [UR5+0x8], R5 ;  /* 0x00000805ff0075a7 */ /* 0x000e640008001105 */
[----:B-1----:R-:W-:Y:S05]  /*36e0*/  @!P0 BRA `(.L_x_70) ;  /* 0x00000070003c8947 */ /* 0x002fea0003800000 */
.L_x_69:
[----:B------:R-:W2:Y:S01]  /*36f0*/  LDS R7, [UR6+0x180] ;  /* 0x00018006ff077984 */ /* 0x000ea20008000800 */
[----:B-1----:R-:W-:Y:S02]  /*3700*/  HFMA2 R0, -RZ, RZ, 0, 5.9604644775390625e-08 ;  /* 0x00000001ff007431 */ /* 0x002fe400000001ff */
[----:B------:R-:W-:Y:S01]  /*3710*/  IMAD.MOV.U32 R4, RZ, RZ, 0xffff ;  /* 0x0000ffffff047424 */ /* 0x000fe200078e00ff */
[----:B------:R-:W-:Y:S01]  /*3720*/  UPRMT UR4, UR46, 0x654, UR7 ;  /* 0x000006542e047896 */ /* 0x000fe20008000007 */
[----:B--2---:R-:W-:-:S03]  /*3730*/  IMAD.SHL.U32 R5, R7, 0x20, RZ ;  /* 0x0000002007057824 */ /* 0x004fc600078e00ff */
[-C--:B------:R-:W-:Y:S02]  /*3740*/  SHF.L.U32 R4, R4, R7.reuse, RZ ;  /* 0x0000000704047219 */ /* 0x080fe400000006ff */
[----:B------:R-:W-:Y:S01]  /*3750*/  SHF.L.U32 R7, R0, R7, RZ ;  /* 0x0000000700077219 */ /* 0x000fe200000006ff */
[----:B------:R2:W-:Y:S04]  /*3760*/  STS [UR6+0x180], R5 ;  /* 0x00018005ff007988 */ /* 0x0005e80008000806 */
[----:B------:R2:W-:Y:S04]  /*3770*/  ATOMS.OR RZ, [UR5+0x14], R4 ;  /* 0x00001404ffff798c */ /* 0x0005e8000b000005 */
[----:B------:R2:W-:Y:S01]  /*3780*/  ATOMS.OR RZ, [UR5+0x18], R7 ;  /* 0x00001807ffff798c */ /* 0x0005e2000b000005 */
[----:B------:R-:W-:Y:S03]  /*3790*/  SYNCS.ARRIVE.TRANS64.RED.A1T0 RZ, [UR4], RZ ;  /* 0x000000ffffff79a7 */ /* 0x000fe60008100404 */
[----:B------:R2:W-:Y:S01]  /*37a0*/  ATOMS.XOR RZ, [UR5+0x10], R0 ;  /* 0x00001000ffff798c */ /* 0x0005e2000b800005 */
[----:B------:R-:W-:Y:S05]  /*37b0*/  BRA `(.L_x_67) ;  /* 0x0000000000107947 */ /* 0x000fea0003800000 */
.L_x_60:
[----:B------:R-:W-:Y:S02]  /*37c0*/  MOV R0, 0xffffffff ;  /* 0xffffffff00007802 */ /* 0x000fe40000000f00 */
[----:B------:R-:W-:-:S03]  /*37d0*/  MOV R4, 0x3800 ;  /* 0x0000380000047802 */ /* 0x000fc60000000f00 */
[----:B------:R1:W-:Y:S04]  /*37e0*/  STS [UR6+0x180], R0 ;  /* 0x00018000ff007988 */ /* 0x0003e80008000806 */
[----:B-1---5:R-:W-:Y:S05]  /*37f0*/  CALL.REL.NOINC `($__internal_1_$__cuda_sm10x_tcgen05_guardrail_trap_phase_invalid_during_alloc) ;  /* 0x00000078000c7944 */ /* 0x022fea0003c00000 */
.L_x_67:
[----:B------:R-:W-:Y:S05]  /*3800*/  WARPSYNC.ALL ;  /* 0x0000000000007948 */ /* 0x000fea0003800000 */
[----:B------:R-:W3:Y:S01]  /*3810*/  S2UR UR4, SR_CgaCtaId ;  /* 0x00000000000479c3 */ /* 0x000ee20000008800 */
[----:B------:R-:W-:Y:S01]  /*3820*/  UMOV UR26, 0x400 ;  /* 0x00000400001a7882 */ /* 0x000fe20000000000 */
[----:B------:R-:W-:-:S06]  /*3830*/  NOP ;  /* 0x0000000000007918 */ /* 0x000fcc0000000000 */
[----:B------:R-:W-:Y:S06]  /*3840*/  BAR.ARV 0x6, 0xa0 ;  /* 0x0182800000007b1d */ /* 0x000fec0000002000 */
[----:B------:R-:W4:Y:S01]  /*3850*/  LDCU UR6, c[0x0][0x38c] ;  /* 0x00007180ff0677ac */ /* 0x000f220008000800 */
[----:B------:R-:W-:Y:S01]  /*3860*/  LOP3.LUT R3, R3, 0xffff, RZ, 0xc0, !PT ;  /* 0x0000ffff03037812 */ /* 0x000fe200078ec0ff */
[----:B-1----:R-:W-:Y:S01]  /*3870*/  IMAD.MOV.U32 R9, RZ, RZ, 0x1 ;  /* 0x00000001ff097424 */ /* 0x002fe200078e00ff */
[----:B------:R-:W-:Y:S01]  /*3880*/  LOP3.LUT R2, R2, 0xffff, RZ, 0xc0, !PT ;  /* 0x0000ffff02027812 */ /* 0x000fe200078ec0ff */
[----:B------:R-:W-:Y:S01]  /*3890*/  IMAD.MOV.U32 R8, RZ, RZ, RZ ;  /* 0x000000ffff087224 */ /* 0x000fe200078e00ff */
[----:B------:R-:W-:Y:S01]  /*38a0*/  R2UR UR28, R3 ;  /* 0x00000000031c72ca */ /* 0x000fe200000e0000 */
[----:B------:R-:W-:Y:S01]  /*38b0*/  UMOV UR32, URZ ;  /* 0x000000ff00207c82 */ /* 0x000fe20008000000 */
[----:B------:R-:W-:-:S02]  /*38c0*/  R2UR UR42, R2 ;  /* 0x00000000022a72ca */ /* 0x000fc400000e0000 */
[----:B------:R-:W-:Y:S01]  /*38d0*/  CS2R R2, SRZ ;  /* 0x0000000000027805 */ /* 0x000fe2000001ff00 */
[----:B------:R-:W-:Y:S01]  /*38e0*/  UMOV UR23, URZ ;  /* 0x000000ff00177c82 */ /* 0x000fe20008000000 */
[----:B---3--:R-:W-:Y:S01]  /*38f0*/  ULEA UR26, UR4, UR26, 0x18 ;  /* 0x0000001a041a7291 */ /* 0x008fe2000f8ec0ff */
[----:B------:R-:W-:Y:S01]  /*3900*/  UMOV UR22, URZ ;  /* 0x000000ff00167c82 */ /* 0x000fe20008000000 */
[----:B------:R-:W-:Y:S02]  /*3910*/  UISETP.NE.AND UP3, UPT, UR47, URZ, UPT ;  /* 0x000000ff2f00728c */ /* 0x000fe4000bf65270 */
[----:B------:R-:W-:Y:S02]  /*3920*/  UIADD3 UR5, UPT, UPT, UR26, 0x6300, URZ ;  /* 0x000063001a057890 */ /* 0x000fe4000fffe0ff */
[----:B------:R-:W-:-:S03]  /*3930*/  UIADD3 UR4, UPT, UPT, UR26, 0x16300, URZ ;  /* 0x000163001a047890 */ /* 0x000fc6000fffe0ff */
[----:B--2---:R-:W1:Y:S01]  /*3940*/  LDS R0, [UR26+0x180] ;  /* 0x0001801aff007984 */ /* 0x004e620008000800 */
[----:B----4-:R-:W-:Y:S02]  /*3950*/  UIADD3 UR6, UPT, UPT, UR6, 0x7f, URZ ;  /* 0x0000007f06067890 */ /* 0x010fe4000fffe0ff */
[----:B------:R-:W-:Y:S02]  /*3960*/  USHF.R.U32.HI UR5, URZ, 0x4, UR5 ;  /* 0x00000004ff057899 */ /* 0x000fe40008011605 */
[----:B------:R-:W-:Y:S02]  /*3970*/  USHF.R.S32.HI UR33, URZ, 0x1f, UR6 ;  /* 0x0000001fff217899 */ /* 0x000fe40008011406 */
[----:B------:R-:W-:Y:S02]  /*3980*/  USHF.R.U32.HI UR4, URZ, 0x4, UR4 ;  /* 0x00000004ff047899 */ /* 0x000fe40008011604 */
[----:B------:R-:W-:Y:S02]  /*3990*/  ULEA.HI UR33, UR33, UR6, URZ, 0x7 ;  /* 0x0000000621217291 */ /* 0x000fe4000f8f38ff */
[----:B------:R-:W-:-:S02]  /*39a0*/  ULOP3.LUT UR5, UR5, 0x3fff, URZ, 0xc0, !UPT ;  /* 0x00003fff05057892 */ /* 0x000fc4000f8ec0ff */
[----:B------:R-:W-:Y:S02]  /*39b0*/  USHF.R.S32.HI UR33, URZ, 0x7, UR33 ;  /* 0x00000007ff217899 */ /* 0x000fe40008011421 */
[----:B------:R-:W-:Y:S02]  /*39c0*/  ULOP3.LUT UR30, UR4, 0x3fff, URZ, 0xc0, !UPT ;  /* 0x00003fff041e7892 */ /* 0x000fe4000f8ec0ff */
[----:B------:R-:W-:Y:S01]  /*39d0*/  UISETP.LT.AND UP0, UPT, UR33, 0x1, UPT ;  /* 0x000000012100788c */ /* 0x000fe2000bf01270 */
[----:B------:R-:W-:Y:S01]  /*39e0*/  UMOV UR40, 0x0 ;  /* 0x0000000000287882 */ /* 0x000fe20000000000 */
[----:B------:R-:W-:Y:S01]  /*39f0*/  UMOV UR41, 0x8400490 ;  /* 0x0840049000297882 */ /* 0x000fe20000000000 */
[----:B------:R-:W-:Y:S02]  /*3a00*/  ULOP3.LUT UR29, UR5, 0x10000, URZ, 0xfc, !UPT ;  /* 0x00010000051d7892 */ /* 0x000fe4000f8efcff */
[----:B------:R-:W-:Y:S02]  /*3a10*/  ULOP3.LUT UR30, UR30, 0x10000, URZ, 0xfc, !UPT ;  /* 0x000100001e1e7892 */ /* 0x000fe4000f8efcff */
[----:B------:R-:W-:Y:S01]  /*3a20*/  USEL UR43, UR33, 0x1, !UP0 ;  /* 0x00000001212b7887 */ /* 0x000fe2000c000000 */
[----:B------:R-:W-:Y:S01]  /*3a30*/  UMOV UR38, 0x0 ;  /* 0x0000000000267882 */ /* 0x000fe20000000000 */
[----:B------:R-:W-:Y:S01]  /*3a40*/  UMOV UR39, 0x8400490 ;  /* 0x0840049000277882 */ /* 0x000fe20000000000 */
[----:B------:R-:W-:Y:S01]  /*3a50*/  UMOV UR36, 0x0 ;  /* 0x0000000000247882 */ /* 0x000fe20000000000 */
[----:B------:R-:W-:Y:S01]  /*3a60*/  UMOV UR37, 0x8400490 ;  /* 0x0840049000257882 */ /* 0x000fe20000000000 */
[----:B------:R-:W-:Y:S01]  /*3a70*/  UMOV UR34, 0x0 ;  /* 0x0000000000227882 */ /* 0x000fe20000000000 */
[----:B------:R-:W-:Y:S01]  /*3a80*/  UMOV UR35, 0x8400490 ;  /* 0x0840049000237882 */ /* 0x000fe20000000000 */
[----:B-1----:R-:W-:-:S15]  /*3a90*/  R2UR UR44, R0 ;  /* 0x00000000002c72ca */ /* 0x002fde00000e0000 */
.L_x_78:
[C---:B------:R-:W-:Y:S02]  /*3aa0*/  LEA R0, R8.reuse, UR26, 0x3 ;  /* 0x0000001a08007c11 */ /* 0x040fe4000f8e18ff */
[----:B------:R-:W-:Y:S02]  /*3ab0*/  SHF.L.U32 R5, R3, 0x1f, RZ ;  /* 0x0000001f03057819 */ /* 0x000fe400000006ff */
[----:B------:R-:W-:Y:S02]  /*3ac0*/  LEA R4, R8, UR26, 0x4 ;  /* 0x0000001a08047c11 */ /* 0x000fe4000f8e20ff */
[----:B------:R-:W1:Y:S02]  /*3ad0*/  SYNCS.PHASECHK.TRANS64.TRYWAIT P0, [R0+URZ+0xd0], R5 ;  /* 0x0000d005000075a7 */ /* 0x000e6400080011ff */
[----:B-1-3--:R-:W-:Y:S05]  /*3ae0*/  @!P0 BRA `(.L_x_71) ;  /* 0x0000006c00548947 */ /* 0x00afea0003800000 */
.L_x_173:
[----:B-1----:R-:W1:Y:S01]  /*3af0*/  LDS.128 R4, [R4+0x160] ;  /* 0x0001600004047984 */ /* 0x002e620000000c00 */
[----:B------:R-:W-:Y:S02]  /*3b00*/  VIADD R0, R0, 0xe0 ;  /* 0x000000e000007836 */ /* 0x000fe40000000000 */
[----:B------:R-:W-:Y:S01]  /*3b10*/  VIADD R8, R8, 0x1 ;  /* 0x0000000108087836 */ /* 0x000fe20000000000 */
[----:B------:R-:W-:Y:S01]  /*3b20*/  @!PT LDS RZ, [RZ] ;  /* 0x00000000fffff984 */ /* 0x000fe20000000800 */
[----:B------:R-:W-:Y:S01]  /*3b30*/  @!PT LDS RZ, [RZ] ;  /* 0x00000000fffff984 */ /* 0x000fe20000000800 */
[----:B------:R-:W-:Y:S01]  /*3b40*/  @!PT LDS RZ, [RZ] ;  /* 0x00000000fffff984 */ /* 0x000fe20000000800 */
[----:B------:R-:W-:Y:S01]  /*3b50*/  @!PT LDS RZ, [RZ] ;  /* 0x00000000fffff984 */ /* 0x000fe20000000800 */
[----:B------:R2:W-:Y:S06]  /*3b60*/  MEMBAR.ALL.CTA ;  /* 0x0000000000007992 */ /* 0x0005ec0000008000 */
[----:B--2---:R-:W2:Y:S01]  /*3b70*/  FENCE.VIEW.ASYNC.S ;  /* 0x00000000000073c6 */ /* 0x004ea20000000000 */
[----:B------:R-:W-:-:S04]  /*3b80*/  PRMT R0, RZ, 0x654, R0 ;  /* 0x00000654ff007816 */ /* 0x000fc80000000000 */
[----:B--2---:R2:W-:Y:S01]  /*3b90*/  SYNCS.ARRIVE.TRANS64.RED.A1T0 RZ, [R0+URZ], RZ ;  /* 0x000000ff00ff79a7 */ /* 0x0045e200081004ff */
[----:B-1----:R-:W-:Y:S01]  /*3ba0*/  LOP3.LUT P1, RZ, R6, 0x1, RZ, 0xc0, !PT ;  /* 0x0000000106ff7812 */ /* 0x002fe2000782c0ff */
[----:B--2---:R-:W-:-:S12]  /*3bb0*/  BRA.U UP3, `(.L_x_72) ;  /* 0x0000000503087547 */ /* 0x004fd8000b800000 */
[----:B------:R-:W1:Y:S01]  /*3bc0*/  LDCU UR4, c[0x0][0x38c] ;  /* 0x00007180ff0477ac */ /* 0x000e620008000800 */
[----:B------:R-:W-:Y:S02]  /*3bd0*/  PLOP3.LUT P2, PT, PT, PT, PT, 0x80, 0x8 ;  /* 0x000000000008781c */ /* 0x000fe40003f4f070 */
[----:B------:R-:W-:Y:S01]  /*3be0*/  SHF.L.U32 R5, R9, 0x1f, RZ ;  /* 0x0000001f09057819 */ /* 0x000fe200000006ff */
[----:B------:R-:W-:Y:S02]  /*3bf0*/  ULEA UR31, UR32, UR26, 0x3 ;  /* 0x0000001a201f7291 */ /* 0x000fe4000f8e18ff */
[----:B------:R-:W-:Y:S02]  /*3c00*/  ULEA UR11, UR32, UR44, 0x7 ;  /* 0x0000002c200b7291 */ /* 0x000fe4000f8e38ff */
[----:B-1----:R-:W-:-:S06]  /*3c10*/  UISETP.GE.AND UP0, UPT, UR4, 0x1, UPT ;  /* 0x000000010400788c */ /* 0x002fcc000bf06270 */
[----:B------:R-:W-:-:S05]  /*3c20*/  PLOP3.LUT P0, PT, PT, PT, UP0, 0x80, 0x8 ;  /* 0x000000000008781c */ /* 0x000fca0003f0f008 */
[----:B------:R-:W-:-:S08]  /*3c30*/  @UP0 ULEA UR4, UR23, UR26, 0x3 ;  /* 0x0000001a17040291 */ /* 0x000fd0000f8e18ff */
[----:B------:R-:W-:-:S04]  /*3c40*/  @P0 SHF.L.U32 R0, R2, 0x1f, RZ ;  /* 0x0000001f02000819 */ /* 0x000fc800000006ff */
[----:B------:R1:W2:Y:S01]  /*3c50*/  @P0 SYNCS.PHASECHK.TRANS64.TRYWAIT P2, [UR4], R0 ;  /* 0x00000000ff0005a7 */ /* 0x0002a20008041104 */
[----:B------:R-:W3:Y:S02]  /*3c60*/  SYNCS.PHASECHK.TRANS64.TRYWAIT P0, [UR31+0x110], R5 ;  /* 0x00011005ff0075a7 */ /* 0x000ee4000800111f */
[----:B-123--:R-:W-:Y:S05]  /*3c70*/  @!P0 BRA `(.L_x_73) ;  /* 0x0000006c00048947 */ /* 0x00efea0003800000 */
.L_x_175:
[----:B------:R-:W-:Y:S01]  /*3c80*/  UMOV UR27, UR22 ;  /* 0x00000016001b7c82 */ /* 0x000fe20008000000 */
[----:B------:R-:W-:Y:S05]  /*3c90*/  BRA.U !UP0, `(.L_x_74) ;  /* 0x0000000108c07547 */ /* 0x000fea000b800000 */
[----:B------:R-:W-:Y:S02]  /*3ca0*/  UIADD3 UR27, UPT, UPT, UR43, UR22, URZ ;  /* 0x000000162b1b7290 */ /* 0x000fe4000fffe0ff */
[----:B------:R-:W-:Y:S01]  /*3cb0*/  UPLOP3.LUT UP2, UPT, UPT, UPT, UPT, 0x40, 0x4 ;  /* 0x000000000004789c */ /* 0x000fe20003f4e870 */
[----:B------:R-:W-:Y:S01]  /*3cc0*/  UMOV UR24, UR33 ;  /* 0x0000002100187c82 */ /* 0x000fe20008000000 */
[----:B------:R-:W-:-:S09]  /*3cd0*/  UMOV UR10, UR23 ;  /* 0x00000017000a7c82 */ /* 0x000fd20008000000 */
.L_x_77:
[----:B--2---:R-:W-:Y:S01]  /*3ce0*/  ULEA UR5, UR10, UR26, 0x3 ;  /* 0x0000001a0a057291 */ /* 0x004fe2000f8e18ff */
[----:B---3--:R-:W-:Y:S11]  /*3cf0*/  @P2 BRA `(.L_x_75) ;  /* 0x00000000000c2947 */ /* 0x008ff60003800000 */
[----:B-1----:R-:W-:Y:S04]  /*3d00*/  SHF.L.U32 R5, R2, 0x1f, RZ ;  /* 0x0000001f02057819 */ /* 0x002fe800000006ff */
[----:B------:R-:W1:Y:S02]  /*3d10*/  SYNCS.PHASECHK.TRANS64.TRYWAIT P0, [UR5], R5 ;  /* 0x00000005ff0075a7 */ /* 0x000e640008001105 */
[----:B-1----:R-:W-:Y:S05]  /*3d20*/  @!P0 BRA `(.L_x_76) ;  /* 0x0000006800f08947 */ /* 0x002fea0003800000 */
.L_x_75:
[----:B------:R-:W-:Y:S01]  /*3d30*/  UISETP.NE.AND UP0, UPT, UR24, 0x1, UPT ;  /* 0x000000011800788c */ /* 0x000fe2000bf05270 */
[----:B------:R-:W-:Y:S01]  /*3d40*/  PLOP3.LUT P2, PT, PT, PT, PT, 0x80, 0x8 ;  /* 0x000000000008781c */ /* 0x000fe20003f4f070 */
[----:B------:R-:W-:Y:S02]  /*3d50*/  UIADD3 UR4, UPT, UPT, UR10, 0x1, URZ ;  /* 0x000000010a047890 */ /* 0x000fe4000fffe0ff */
[----:B------:R-:W-:Y:S02]  /*3d60*/  UIADD3 UR25, UPT, UPT, UR5, 0x40, URZ ;  /* 0x0000004005197890 */ /* 0x000fe4000fffe0ff */
[----:B------:R-:W-:Y:S01]  /*3d70*/  UISETP.NE.AND UP1, UPT, UR4, 0x8, UPT ;  /* 0x000000080400788c */ /* 0x000fe2000bf25270 */
[----:B------:R-:W-:Y:S01]  /*3d80*/  PLOP3.LUT P0, PT, PT, PT, UP0, 0x80, 0x8 ;  /* 0x000000000008781c */ /* 0x000fe20003f0f008 */
[----:B------:R-:W-:Y:S02]  /*3d90*/  UIADD3 UR22, UPT, UPT, UR22, 0x1, URZ ;  /* 0x0000000116167890 */ /* 0x000fe4000fffe0ff */
[----:B------:R-:W-:Y:S02]  /*3da0*/  USEL UR6, URZ, 0x1, UP1 ;  /* 0x00000001ff067887 */ /* 0x000fe40008800000 */
[----:B------:R-:W-:Y:S02]  /*3db0*/  USEL UR23, UR4, URZ, UP1 ;  /* 0x000000ff04177287 */ /* 0x000fe40008800000 */
[----:B------:R-:W-:Y:S02]  /*3dc0*/  UIADD3 UR24, UPT, UPT, UR24, -0x1, URZ ;  /* 0xffffffff18187890 */ /* 0x000fe4000fffe0ff */
[----:B------:R-:W-:Y:S01]  /*3dd0*/  @UP0 ULEA UR4, UR23, UR26, 0x3 ;  /* 0x0000001a17040291 */ /* 0x000fe2000f8e18ff */
[----:B------:R-:W-:Y:S01]  /*3de0*/  LOP3.LUT R2, R2, UR6, RZ, 0x3c, !PT ;  /* 0x0000000602027c12 */ /* 0x000fe2000f8e3cff */
[----:B------:R-:W-:Y:S02]  /*3df0*/  ULEA UR6, UR10, UR30, 0xa ;  /* 0x0000001e0a067291 */ /* 0x000fe4000f8e50ff */
[----:B------:R-:W-:Y:S01]  /*3e00*/  UISETP.NE.AND UP0, UPT, UR22, UR27, UPT ;  /* 0x0000001b1600728c */ /* 0x000fe2000bf05270 */
[----:B-1----:R-:W-:Y:S01]  /*3e10*/  @P0 SHF.L.U32 R0, R2, 0x1f, RZ ;  /* 0x0000001f02000819 */ /* 0x002fe200000006ff */
[----:B------:R-:W-:Y:S02]  /*3e20*/  UIADD3 UR20, UPT, UPT, UR6, 0x2, URZ ;  /* 0x0000000206147890 */ /* 0x000fe4000fffe0ff */
[----:B------:R-:W-:Y:S01]  /*3e30*/  UIADD3 UR16, UPT, UPT, UR6, 0x4, URZ ;  /* 0x0000000406107890 */ /* 0x000fe2000fffe0ff */
[----:B------:R2:W3:Y:S01]  /*3e40*/  @P0 SYNCS.PHASECHK.TRANS64.TRYWAIT P2, [UR4], R0 ;  /* 0x00000000ff0005a7 */ /* 0x0004e20008041104 */
[----:B------:R-:W-:Y:S02]  /*3e50*/  ULEA UR4, UR10, UR29, 0x9 ;  /* 0x0000001d0a047291 */ /* 0x000fe4000f8e48ff */
[----:B------:R-:W-:Y:S02]  /*3e60*/  UIADD3 UR12, UPT, UPT, UR6, 0x6, URZ ;  /* 0x00000006060c7890 */ /* 0x000fe4000fffe0ff */
[----:B------:R-:W-:Y:S02]  /*3e70*/  UIADD3 UR18, UPT, UPT, UR4, 0x2, URZ ;  /* 0x0000000204127890 */ /* 0x000fe4000fffe0ff */
[----:B------:R-:W-:Y:S02]  /*3e80*/  UIADD3 UR14, UPT, UPT, UR4, 0x4, URZ ;  /* 0x00000004040e7890 */ /* 0x000fe4000fffe0ff */
[----:B------:R-:W-:Y:S01]  /*3e90*/  UIADD3 UR8, UPT, UPT, UR4, 0x6, URZ ;  /* 0x0000000604087890 */ /* 0x000fe2000fffe0ff */
[----:B------:R-:W-:Y:S01]  /*3ea0*/  UMOV UR7, 0x40004040 ;  /* 0x4000404000077882 */ /* 0x000fe20000000000 */
[----:B------:R-:W-:Y:S01]  /*3eb0*/  UMOV UR5, 0x40004040 ;  /* 0x4000404000057882 */ /* 0x000fe20000000000 */
[----:B------:R-:W-:Y:S01]  /*3ec0*/  UMOV UR21, 0x40004040 ;  /* 0x4000404000157882 */ /* 0x000fe20000000000 */
[----:B------:R2:W-:Y:S01]  /*3ed0*/  UTCQMMA.2CTA gdesc[UR4], gdesc[UR6], tmem[UR11], tmem[UR40], idesc[UR41], UP2 ;  /* 0x00ff2806040075ea */ /* 0x0005e2000920030b */
[----:B------:R-:W-:Y:S01]  /*3ee0*/  UPLOP3.LUT UP2, UPT, UPT, UPT, UPT, 0x80, 0x8 ;  /* 0x000000000008789c */ /* 0x000fe20003f4f070 */
[----:B------:R-:W-:Y:S01]  /*3ef0*/  UMOV UR19, 0x40004040 ;  /* 0x4000404000137882 */ /* 0x000fe20000000000 */
[----:B------:R-:W-:Y:S01]  /*3f00*/  UMOV UR17, 0x40004040 ;  /* 0x4000404000117882 */ /* 0x000fe20000000000 */
[----:B------:R2:W-:Y:S01]  /*3f10*/  UTCQMMA.2CTA gdesc[UR18], gdesc[UR20], tmem[UR11], tmem[UR38], idesc[UR39], UPT ;  /* 0x00ff2614120075ea */ /* 0x0005e2000ba0030b */
[----:B------:R-:W-:Y:S01]  /*3f20*/  UMOV UR15, 0x40004040 ;  /* 0x40004040000f7882 */ /* 0x000fe20000000000 */
[----:B------:R-:W-:Y:S01]  /*3f30*/  UMOV UR13, 0x40004040 ;  /* 0x40004040000d7882 */ /* 0x000fe20000000000 */
[----:B------:R-:W-:Y:S01]  /*3f40*/  UMOV UR9, 0x40004040 ;  /* 0x4000404000097882 */ /* 0x000fe20000000000 */
[----:B------:R2:W-:Y:S01]  /*3f50*/  UTCQMMA.2CTA gdesc[UR14], gdesc[UR16], tmem[UR11], tmem[UR36], idesc[UR37], UPT ;  /* 0x00ff24100e0075ea */ /* 0x0005e2000ba0030b */
[----:B------:R2:W-:Y:S01]  /*3f60*/  UTCQMMA.2CTA gdesc[UR8], gdesc[UR12], tmem[UR11], tmem[UR34], idesc[UR35], UPT ;  /* 0x00ff220c080075ea */ /* 0x0005e2000ba0030b */
[----:B------:R2:W-:Y:S01]  /*3f70*/  UTCBAR.2CTA.MULTICAST [UR25], URZ, UR28 ;  /* 0x000000ff190073e9 */ /* 0x0005e2000820081c */
[----:B------:R-:W-:Y:S01]  /*3f80*/  UMOV UR10, UR23 ;  /* 0x00000017000a7c82 */ /* 0x000fe20008000000 */
[----:B------:R-:W-:Y:S05]  /*3f90*/  BRA.U UP0, `(.L_x_77) ;  /* 0xfffffffd00507547 */ /* 0x000fea000b83ffff */
.L_x_74:
[----:B--2---:R-:W-:Y:S01]  /*3fa0*/  UIADD3 UR4, UPT, UPT, UR31, 0xf0, URZ ;  /* 0x000000f01f047890 */ /* 0x004fe2000fffe0ff */
[----:B------:R-:W-:-:S08]  /*3fb0*/  UMOV UR22, UR27 ;  /* 0x0000001b00167c82 */ /* 0x000fd00008000000 */
[----:B------:R2:W-:Y:S01]  /*3fc0*/  UTCBAR.2CTA.MULTICAST [UR4], URZ, UR42 ;  /* 0x000000ff040073e9 */ /* 0x0005e2000820082a */
[----:B------:R-:W-:Y:S02]  /*3fd0*/  NOP ;  /* 0x0000000000007918 */ /* 0x000fe40000000000 */
.L_x_72:
[----:B--2---:R-:W-:Y:S01]  /*3fe0*/  UIADD3 UR4, UPT, UPT, UR32, 0x1, URZ ;  /* 0x0000000120047890 */ /* 0x004fe2000fffe0ff */
[----:B------:R-:W-:-:S03]  /*3ff0*/  ISETP.NE.AND P0, PT, R8, 0x2, PT ;  /* 0x000000020800780c */ /* 0x000fc60003f05270 */
[----:B------:R-:W-:Y:S01]  /*4000*/  UISETP.NE.AND UP0, UPT, UR4, 0x4, UPT ;  /* 0x000000040400788c */ /* 0x000fe2000bf05270 */
[----:B-1----:R-:W-:Y:S02]  /*4010*/  SEL R0, RZ, 0x1, P0 ;  /* 0x00000001ff007807 */ /* 0x002fe40000000000 */
[----:B------:R-:W-:Y:S01]  /*4020*/  SEL R8, R8, RZ, P0 ;  /* 0x000000ff08087207 */ /* 0x000fe20000000000 */
[----:B------:R-:W-:Y:S01]  /*4030*/  USEL UR5, URZ, 0x1, UP0 ;  /* 0x00000001ff057887 */ /* 0x000fe20008000000 */
[----:B------:R-:W-:Y:S01]  /*4040*/  LOP3.LUT R3, R3, R0, RZ, 0x3c, !PT ;  /* 0x0000000003037212 */ /* 0x000fe200078e3cff */
[----:B------:R-:W-:-:S04]  /*4050*/  USEL UR32, UR4, URZ, UP0 ;  /* 0x000000ff04207287 */ /* 0x000fc80008000000 */
[----:B------:R-:W-:Y:S01]  /*4060*/  LOP3.LUT R9, R9, UR5, RZ, 0x3c, !PT ;  /* 0x0000000509097c12 */ /* 0x000fe2000f8e3cff */
[----:B------:R-:W-:Y:S07]  /*4070*/  @P1 BRA `(.L_x_78) ;  /* 0xfffffff800881947 */ /* 0x000fee000383ffff */
[----:B------:R-:W1:Y:S01]  /*4080*/  S2UR UR8, SR_CgaCtaId ;  /* 0x00000000000879c3 */ /* 0x000e620000008800 */
[----:B------:R-:W-:Y:S01]  /*4090*/  ELECT P0, URZ, PT ;  /* 0x0000000000ff782f */ /* 0x000fe20003800000 */
[----:B------:R-:W-:Y:S01]  /*40a0*/  HFMA2 R0, -RZ, RZ, 0, 5.9604644775390625e-08 ;  /* 0x00000001ff007431 */ /* 0x000fe200000001ff */
[----:B------:R-:W-:-:S05]  /*40b0*/  UMOV UR4, 0x40 ;  /* 0x0000004000047882 */ /* 0x000fca0000000000 */
[----:B------:R-:W-:Y:S01]  /*40c0*/  UVIRTCOUNT.DEALLOC.SMPOOL 0x80 ;  /* 0x000000800000784c */ /* 0x000fe20000000000 */
[----:B------:R-:W-:Y:S02]  /*40d0*/  UISETP.NE.AND UP1, UPT, UR47, URZ, UPT ;  /* 0x000000ff2f00728c */ /* 0x000fe4000bf25270 */
[----:B-1----:R-:W-:-:S09]  /*40e0*/  ULEA UR8, UR8, UR4, 0x18 ;  /* 0x0000000408087291 */ /* 0x002fd2000f8ec0ff */
[----:B------:R1:W-:Y:S01]  /*40f0*/  @P0 STS.U8 [UR8+0x1c], R0 ;  /* 0x00001c00ff000988 */ /* 0x0003e20008000008 */
[----:B------:R-:W-:Y:S05]  /*4100*/  BRA.U UP1, `(.L_x_79) ;  /* 0x0000000101a07547 */ /* 0x000fea000b800000 */
[----:B------:R-:W-:Y:S01]  /*4110*/  UIADD3 UR7, UPT, UPT, UR26, 0x110, URZ ;  /* 0x000001101a077890 */ /* 0x000fe2000fffe0ff */
[----:B------:R-:W-:-:S03]  /*4120*/  SHF.L.U32 R3, R9, 0x1f, RZ ;  /* 0x0000001f09037819 */ /* 0x000fc600000006ff */
[----:B------:R-:W-:-:S09]  /*4130*/  ULEA UR4, UR32, UR7, 0x3 ;  /* 0x0000000720047291 */ /* 0x000fd2000f8e18ff */
[----:B------:R-:W2:Y:S02]  /*4140*/  SYNCS.PHASECHK.TRANS64.TRYWAIT P0, [UR4], R3 ;  /* 0x00000003ff0075a7 */ /* 0x000ea40008001104 */
[----:B--2---:R-:W-:Y:S05]  /*4150*/  @!P0 BRA `(.L_x_80) ;  /* 0x0000006400fc8947 */ /* 0x004fea0003800000 */
.L_x_178:
        /* <DEDUP_REMOVED lines=9> */
.L_x_180:
        /* <DEDUP_REMOVED lines=9> */
.L_x_182:
[----:B------:R-:W-:-:S04]  /*4280*/  UIADD3 UR4, UPT, UPT, UR4, 0x1, URZ ;  /* 0x0000000104047890 */ /* 0x000fc8000fffe0ff */
[----:B------:R-:W-:-:S04]  /*4290*/  UISETP.NE.AND UP0, UPT, UR4, 0x4, UPT ;  /* 0x000000040400788c */ /* 0x000fc8000bf05270 */
[----:B------:R-:W-:Y:S02]  /*42a0*/  USEL UR5, URZ, 0x1, UP0 ;  /* 0x00000001ff057887 */ /* 0x000fe40008000000 */
[----:B------:R-:W-:-:S04]  /*42b0*/  USEL UR4, UR4, URZ, UP0 ;  /* 0x000000ff04047287 */ /* 0x000fc80008000000 */
[----:B------:R-:W-:Y:S01]  /*42c0*/  ULEA UR4, UR4, UR7, 0x3 ;  /* 0x0000000704047291 */ /* 0x000fe2000f8e18ff */
[----:B-1----:R-:W-:-:S04]  /*42d0*/  LOP3.LUT R3, R2, UR5, RZ, 0x3c, !PT ;  /* 0x0000000502037c12 */ /* 0x002fc8000f8e3cff */
[----:B------:R-:W-:Y:S01]  /*42e0*/  SHF.L.U32 R3, R3, 0x1f, RZ ;  /* 0x0000001f03037819 */ /* 0x000fe200000006ff */
[----:B------:R-:W-:-:S04]  /*42f0*/  IMAD.U32 R0, RZ, RZ, UR4 ;  /* 0x00000004ff007e24 */ /* 0x000fc8000f8e00ff */
[----:B------:R1:W2:Y:S03]  /*4300*/  SYNCS.PHASECHK.TRANS64.TRYWAIT P0, [R0+URZ], R3 ;  /* 0x00000003000075a7 */ /* 0x0002a600080011ff */
[----:B--2---:R-:W-:Y:S05]  /*4310*/  @!P0 NANOSLEEP.SYNCS 0x989680 ;  /* 0x009896800000895d */ /* 0x004fea0003900000 */
[----:B------:R-:W2:Y:S02]  /*4320*/  @!P0 SYNCS.PHASECHK.TRANS64 P0, [R0+URZ], R3 ;  /* 0x00000003000085a7 */ /* 0x000ea400080010ff */
[----:B--2---:R-:W-:Y:S05]  /*4330*/  @P0 BRA `(.L_x_83) ;  /* 0x0000000000200947 */ /* 0x004fea0003800000 */
.L_x_84:
[----:B--2---:R2:W4:Y:S02]  /*4340*/  SYNCS.PHASECHK.TRANS64.TRYWAIT P0, [R0+URZ], R3 ;  /* 0x00000003000075a7 */ /* 0x00452400080011ff */
[----:B----4-:R-:W-:Y:S05]  /*4350*/  @!P0 NANOSLEEP.SYNCS 0x989680 ;  /* 0x009896800000895d */ /* 0x010fea0003900000 */
[----:B------:R-:W4:Y:S02]  /*4360*/  @!P0 SYNCS.PHASECHK.TRANS64 P0, [R0+URZ], R3 ;  /* 0x00000003000085a7 */ /* 0x000f2400080010ff */
[----:B----4-:R-:W-:Y:S05]  /*4370*/  @!P0 BRA `(.L_x_84) ;  /* 0xfffffffc00f08947 */ /* 0x010fea000383ffff */
[----:B------:R-:W-:Y:S05]  /*4380*/  BRA `(.L_x_83) ;  /* 0x00000000000c7947 */ /* 0x000fea0003800000 */
.L_x_79:
[----:B------:R-:W-:-:S04]  /*4390*/  UIADD3 UR4, UPT, UPT, UR26, 0x150, URZ ;  /* 0x000001501a047890 */ /* 0x000fc8000fffe0ff */
[----:B------:R-:W-:-:S09]  /*43a0*/  UPRMT UR4, UR46, 0x654, UR4 ;  /* 0x000006542e047896 */ /* 0x000fd20008000004 */
[----:B------:R-:W-:Y:S03]  /*43b0*/  SYNCS.ARRIVE.TRANS64.RED.A1T0 RZ, [UR4], RZ ;  /* 0x000000ffffff79a7 */ /* 0x000fe60008100404 */
.L_x_83:
[----:B-12---:R-:W-:Y:S01]  /*43c0*/  SHF.L.U32 R3, RZ, 0x1f, RZ ;  /* 0x0000001fff037819 */ /* 0x006fe200000006ff */
[----:B------:R-:W-:Y:S01]  /*43d0*/  UIADD3 UR4, UPT, UPT, UR26, 0x150, URZ ;  /* 0x000001501a047890 */ /* 0x000fe2000fffe0ff */
[----:B------:R-:W-:Y:S02]  /*43e0*/  PLOP3.LUT P0, PT, PT, PT, UP1, 0x80, 0x8 ;  /* 0x000000000008781c */ /* 0x000fe40003f0f018 */
[----:B------:R-:W1:Y:S02]  /*43f0*/  SYNCS.PHASECHK.TRANS64.TRYWAIT P1, [UR26+0x150], R3 ;  /* 0x00015003ff0075a7 */ /* 0x000e64000802111a */
[----:B-1----:R-:W-:Y:S09]  /*4400*/  @!P1 BRA `(.L_x_85) ;  /* 0x0000006400989947 */ /* 0x002ff20003800000 */
.L_x_184:
[----:B------:R-:W-:Y:S01]  /*4410*/  @!UP1 UPRMT UR4, UR46, 0x654, UR4 ;  /* 0x000006542e049896 */ /* 0x000fe20008000004 */
[----:B------:R-:W-:Y:S01]  /*4420*/  UMOV UR5, 0xffff ;  /* 0x0000ffff00057882 */ /* 0x000fe20000000000 */
[----:B------:R-:W-:-:S07]  /*4430*/  UMOV UR6, 0x1 ;  /* 0x0000000100067882 */ /* 0x000fce0000000000 */
[----:B------:R-:W-:Y:S01]  /*4440*/  @!P0 SYNCS.ARRIVE.TRANS64.RED.A1T0 RZ, [UR4], RZ ;  /* 0x000000ffffff89a7 */ /* 0x000fe20008100404 */
[----:B------:R-:W-:Y:S01]  /*4450*/  NOP ;  /* 0x0000000000007918 */ /* 0x000fe20000000000 */
[----:B-1----:R-:W1:Y:S01]  /*4460*/  LDS R0, [UR8+0x14] ;  /* 0x00001408ff007984 */ /* 0x002e620008000800 */
[----:B------:R-:W-:-:S04]  /*4470*/  ULOP3.LUT UR4, UR44, 0xffff, URZ, 0xc0, !UPT ;  /* 0x0000ffff2c047892 */ /* 0x000fc8000f8ec0ff */
[----:B------:R-:W-:-:S04]  /*4480*/  USHF.R.U32.HI UR4, URZ, 0x5, UR4 ;  /* 0x00000005ff047899 */ /* 0x000fc80008011604 */
[----:B------:R-:W-:Y:S02]  /*4490*/  USHF.L.U32 UR5, UR5, UR4, URZ ;  /* 0x0000000405057299 */ /* 0x000fe400080006ff */
[----:B------:R-:W-:-:S04]  /*44a0*/  USHF.L.U32 UR4, UR6, UR4, URZ ;  /* 0x0000000406047299 */ /* 0x000fc800080006ff */
[----:B-1----:R-:W-:-:S04]  /*44b0*/  LOP3.LUT R0, R0, UR5, RZ, 0xc0, !PT ;  /* 0x0000000500007c12 */ /* 0x002fc8000f8ec0ff */
[----:B------:R-:W-:-:S13]  /*44c0*/  ISETP.NE.AND P0, PT, R0, UR5, PT ;  /* 0x0000000500007c0c */ /* 0x000fda000bf05270 */
[----:B------:R-:W-:Y:S05]  /*44d0*/  @P0 BRA `(.L_x_86) ;  /* 0x0000000000580947 */ /* 0x000fea0003800000 */
[----:B------:R-:W1:Y:S02]  /*44e0*/  LDS R0, [UR8+0x18] ;  /* 0x00001808ff007984 */ /* 0x000e640008000800 */
[----:B-1----:R-:W-:-:S04]  /*44f0*/  LOP3.LUT R0, R0, UR4, RZ, 0xc0, !PT ;  /* 0x0000000400007c12 */ /* 0x002fc8000f8ec0ff */
[----:B------:R-:W-:-:S13]  /*4500*/  ISETP.NE.AND P0, PT, R0, UR4, PT ;  /* 0x0000000400007c0c */ /* 0x000fda000bf05270 */
[----:B------:R-:W-:Y:S05]  /*4510*/  @P0 BRA `(.L_x_87) ;  /* 0x00000000003c0947 */ /* 0x000fea0003800000 */
[----:B------:R-:W1:Y:S01]  /*4520*/  S2R R2, SR_LANEID ;  /* 0x0000000000027919 */ /* 0x000e620000000000 */
[----:B------:R-:W-:Y:S01]  /*4530*/  ULOP3.LUT UR5, URZ, UR5, URZ, 0x33, !UPT ;  /* 0x00000005ff057292 */ /* 0x000fe2000f8e33ff */
[----:B------:R-:W-:Y:S01]  /*4540*/  LOP3.LUT R4, RZ, UR4, RZ, 0x33, !PT ;  /* 0x00000004ff047c12 */ /* 0x000fe2000f8e33ff */
[----:B------:R-:W-:Y:S02]  /*4550*/  VOTEU.ANY UR4, UPT, PT ;  /* 0x0000000000047886 */ /* 0x000fe400038e0100 */
[----:B------:R-:W-:Y:S01]  /*4560*/  UFLO.U32 UR4, UR4 ;  /* 0x00000004000472bd */ /* 0x000fe200080e0000 */
[----:B------:R-:W2:Y:S01]  /*4570*/  REDUX UR6, R4 ;  /* 0x00000000040673c4 */ /* 0x000ea20000000000 */
[----:B------:R-:W-:-:S06]  /*4580*/  IMAD.U32 R0, RZ, RZ, UR5 ;  /* 0x00000005ff007e24 */ /* 0x000fcc000f8e00ff */
[----:B------:R4:W-:Y:S01]  /*4590*/  UTCATOMSWS.AND URZ, UR5 ;  /* 0x0000000500ff79e3 */ /* 0x0009e20008000000 */
[----:B------:R-:W3:Y:S01]  /*45a0*/  REDUX UR7, R0 ;  /* 0x00000000000773c4 */ /* 0x000ee20000000000 */
[----:B-1----:R-:W-:Y:S01]  /*45b0*/  ISETP.EQ.U32.AND P0, PT, R2, UR4, PT ;  /* 0x0000000402007c0c */ /* 0x002fe2000bf02070 */
[----:B--2---:R-:W-:Y:S01]  /*45c0*/  IMAD.U32 R2, RZ, RZ, UR6 ;  /* 0x00000006ff027e24 */ /* 0x004fe2000f8e00ff */
[----:B---3--:R-:W-:-:S11]  /*45d0*/  MOV R3, UR7 ;  /* 0x0000000700037c02 */ /* 0x008fd60008000f00 */
[----:B------:R4:W-:Y:S04]  /*45e0*/  @P0 ATOMS.AND RZ, [UR8+0x14], R3 ;  /* 0x00001403ffff098c */ /* 0x0009e8000a800008 */
[----:B------:R4:W-:Y:S01]  /*45f0*/  @P0 ATOMS.AND RZ, [UR8+0x18], R2 ;  /* 0x00001802ffff098c */ /* 0x0009e2000a800008 */
[----:B------:R-:W-:Y:S05]  /*4600*/  BRA `(.L_x_88) ;  /* 0x0000000000147947 */ /* 0x000fea0003800000 */
.L_x_87:
[----:B------:R-:W-:Y:S02]  /*4610*/  MOV R2, 0x4630 ;  /* 0x0000463000027802 */ /* 0x000fe40000000f00 */
[----:B---3-5:R-:W-:Y:S05]  /*4620*/  CALL.REL.NOINC `($__internal_0_$__cuda_sm10x_tcgen05_guardrail_trap_col_being_dealloced_not_returned_by_alloc) ;  /* 0x0000006800747944 */ /* 0x028fea0003c00000 */
[----:B------:R-:W-:Y:S05]  /*4630*/  BRA `(.L_x_88) ;  /* 0x0000000000087947 */ /* 0x000fea0003800000 */
.L_x_86:
[----:B------:R-:W-:Y:S02]  /*4640*/  MOV R2, 0x4660 ;  /* 0x0000466000027802 */ /* 0x000fe40000000f00 */
[----:B---3-5:R-:W-:Y:S05]  /*4650*/  CALL.REL.NOINC `($__internal_2_$__cuda_sm10x_tcgen05_guardrail_trap_unallocated_columns_being_dealloced) ;  /* 0x0000006800807944 */ /* 0x028fea0003c00000 */
.L_x_88:
[----:B------:R-:W-:Y:S01]  /*4660*/  NOP ;  /* 0x0000000000007918 */ /* 0x000fe20000000000 */
[----:B----4-:R-:W-:Y:S05]  /*4670*/  EXIT ;  /* 0x000000000000794d */ /* 0x010fea0003800000 */
.L_x_59:
[----:B------:R-:W-:-:S09]  /*4680*/  UISETP.NE.OR UP0, UPT, UR13, 0x3, !UP3 ;  /* 0x000000030d00788c */ /* 0x000fd2000df05670 */
[----:B------:R-:W-:Y:S05]  /*4690*/  BRA.U UP0, `(.L_x_89) ;  /* 0x0000001100c07547 */ /* 0x000fea000b800000 */
[----:B------:R-:W1:Y:S01]  /*46a0*/  LDCU UR31, c[0x0][0x370] ;  /* 0x00006e00ff1f77ac */ /* 0x000e620008000800 */
[----:B------:R-:W2:Y:S01]  /*46b0*/  LDC.64 R16, c[0x0][0x348] ;  /* 0x0000d200ff107b82 */ /* 0x000ea20000000a00 */
[----:B------:R-:W-:Y:S02]  /*46c0*/  HFMA2 R13, -RZ, RZ, 0, 0 ;  /* 0x00000000ff0d7431 */ /* 0x000fe400000001ff */
[----:B------:R-:W-:Y:S01]  /*46d0*/  IMAD.MOV.U32 R15, RZ, RZ, 0x1 ;  /* 0x00000001ff0f7424 */ /* 0x000fe200078e00ff */
[----:B------:R-:W1:Y:S01]  /*46e0*/  LDCU.128 UR48, c[0x0][0xb10] ;  /* 0x00016200ff3077ac */ /* 0x000e620008000c00 */
[----:B------:R-:W-:Y:S01]  /*46f0*/  IMAD.MOV.U32 R14, RZ, RZ, RZ ;  /* 0x000000ffff0e7224 */ /* 0x000fe200078e00ff */
[----:B------:R-:W-:Y:S01]  /*4700*/  MOV R7, 0x1000 ;  /* 0x0000100000077802 */ /* 0x000fe20000000f00 */
[----:B------:R-:W3:Y:S01]  /*4710*/  LDCU UR30, c[0x0][0x374] ;  /* 0x00006e80ff1e77ac */ /* 0x000ee20008000800 */
[----:B------:R-:W4:Y:S01]  /*4720*/  LDC.64 R2, c[0x0][0x888] ;  /* 0x00022200ff027b82 */ /* 0x000f220000000a00 */
[----:B------:R-:W3:Y:S01]  /*4730*/  LDCU UR15, c[0x0][0xb0c] ;  /* 0x00016180ff0f77ac */ /* 0x000ee20008000800 */
[----:B------:R-:W2:Y:S06]  /*4740*/  LDCU UR54, c[0x0][0xb20] ;  /* 0x00016400ff3677ac */ /* 0x000eac0008000800 */
[----:B------:R-:W4:Y:S01]  /*4750*/  LDC.64 R4, c[0x0][0x890] ;  /* 0x00022400ff047b82 */ /* 0x000f220000000a00 */
[----:B------:R-:W2:Y:S01]  /*4760*/  LDCU UR4, c[0x0][0xb30] ;  /* 0x00016600ff0477ac */ /* 0x000ea20008000800 */
[----:B------:R-:W-:Y:S01]  /*4770*/  UMOV UR21, 0x400 ;  /* 0x0000040000157882 */ /* 0x000fe20000000000 */
[----:B-1----:R-:W-:-:S02]  /*4780*/  UIMAD.WIDE.U32 UR6, UR31, UR48, URZ ;  /* 0x000000301f0672a5 */ /* 0x002fc4000f8e00ff */
[----:B---3--:R-:W-:Y:S02]  /*4790*/  UIMAD.WIDE.U32 UR8, UR30, UR51, URZ ;  /* 0x000000331e0872a5 */ /* 0x008fe4000f8e00ff */
[----:B------:R-:W-:Y:S02]  /*47a0*/  ULEA UR21, UR58, UR21, 0x18 ;  /* 0x000000153a157291 */ /* 0x000fe4000f8ec0ff */
[----:B------:R-:W-:Y:S02]  /*47b0*/  UPLOP3.LUT UP2, UPT, UPT, UPT, UPT, 0x40, 0x4 ;  /* 0x000000000004789c */ /* 0x000fe40003f4e870 */
[----:B------:R-:W-:Y:S02]  /*47c0*/  UIADD3 UR37, UPT, UPT, UR21, 0x98, URZ ;  /* 0x0000009815257890 */ /* 0x000fe4000fffe0ff */
[----:B------:R-:W-:Y:S02]  /*47d0*/  UIADD3 UR41, UPT, UPT, UR21, 0x80, URZ ;  /* 0x0000008015297890 */ /* 0x000fe4000fffe0ff */
[----:B------:R-:W-:-:S02]  /*47e0*/  UIADD3 UR33, UPT, UPT, UR21, 0x88, URZ ;  /* 0x0000008815217890 */ /* 0x000fc4000fffe0ff */
[----:B------:R-:W-:Y:S01]  /*47f0*/  UIADD3 UR25, UPT, UPT, UR21, 0x90, URZ ;  /* 0x0000009015197890 */ /* 0x000fe2000fffe0ff */
[----:B------:R-:W-:Y:S01]  /*4800*/  UMOV UR6, UR7 ;  /* 0x0000000700067c82 */ /* 0x000fe20008000000 */
[----:B------:R-:W-:Y:S01]  /*4810*/  UMOV UR47, UR9 ;  /* 0x00000009002f7c82 */ /* 0x000fe20008000000 */
[----:B------:R-:W-:Y:S02]  /*4820*/  UISETP.GE.AND UP0, UPT, UR45, 0x1, UPT ;  /* 0x000000012d00788c */ /* 0x000fe4000bf06270 */
[----:B------:R-:W-:Y:S01]  /*4830*/  UISETP.NE.AND UP4, UPT, UR45, 0x1, UPT ;  /* 0x000000012d00788c */ /* 0x000fe2000bf85270 */
[----:B------:R-:W1:Y:S01]  /*4840*/  LDCU.64 UR22, c[0x0][0xb28] ;  /* 0x00016500ff1677ac */ /* 0x000e620008000a00 */
[----:B------:R-:W-:Y:S02]  /*4850*/  UISETP.NE.AND UP6, UPT, UR15, 0x1, UPT ;  /* 0x000000010f00788c */ /* 0x000fe4000bfc5270 */
[----:B------:R-:W-:Y:S02]  /*4860*/  UISETP.NE.AND UP5, UPT, UR50, 0x1, UPT ;  /* 0x000000013200788c */ /* 0x000fe4000bfa5270 */
[----:B------:R-:W-:-:S02]  /*4870*/  UPRMT UR37, UR58, 0x654, UR37 ;  /* 0x000006543a257896 */ /* 0x000fc40008000025 */
[----:B------:R-:W-:Y:S02]  /*4880*/  USHF.R.U32.HI UR52, URZ, UR49, UR6 ;  /* 0x00000031ff347299 */ /* 0x000fe40008011606 */
[----:B------:R-:W-:Y:S02]  /*4890*/  UPRMT UR46, UR58, 0x654, UR41 ;  /* 0x000006543a2e7896 */ /* 0x000fe40008000029 */
[----:B------:R-:W-:Y:S02]  /*48a0*/  UPRMT UR39, UR58, 0x654, UR33 ;  /* 0x000006543a277896 */ /* 0x000fe40008000021 */
[----:B------:R-:W-:Y:S02]  /*48b0*/  UPRMT UR38, UR58, 0x654, UR25 ;  /* 0x000006543a267896 */ /* 0x000fe40008000019 */
[----:B--2---:R-:W-:Y:S02]  /*48c0*/  USHF.R.U32.HI UR47, URZ, UR54, UR47 ;  /* 0x00000036ff2f7299 */ /* 0x004fe4000801162f */
[----:B------:R-:W-:-:S11]  /*48d0*/  UISETP.NE.AND UP3, UPT, UR4, 0x1, UPT ;  /* 0x000000010400788c */ /* 0x000fd6000bf65270 */
.L_x_100:
[C---:B------:R-:W-:Y:S02]  /*48e0*/  LEA R12, R14.reuse, UR21, 0x3 ;  /* 0x000000150e0c7c11 */ /* 0x040fe4000f8e18ff */
[----:B------:R-:W-:Y:S02]  /*48f0*/  SHF.L.U32 R9, R13, 0x1f, RZ ;  /* 0x0000001f0d097819 */ /* 0x000fe400000006ff */
[----:B------:R-:W-:Y:S02]  /*4900*/  LEA R10, R14, UR21, 0x4 ;  /* 0x000000150e0a7c11 */ /* 0x000fe4000f8e20ff */
[----:B------:R-:W2:Y:S02]  /*4910*/  SYNCS.PHASECHK.TRANS64.TRYWAIT P0, [R12+URZ+0xd0], R9 ;  /* 0x0000d0090c0075a7 */ /* 0x000ea400080011ff */
[----:B--23--:R-:W-:Y:S05]  /*4920*/  @!P0 BRA `(.L_x_90) ;  /* 0x0000006000688947 */ /* 0x00cfea0003800000 */
.L_x_185:
[----:B--2---:R-:W2:Y:S01]  /*4930*/  LDS.128 R8, [R10+0x160] ;  /* 0x000160000a087984 */ /* 0x004ea20000000c00 */
[----:B------:R-:W-:Y:S01]  /*4940*/  UISETP.GE.AND UP0, UPT, UR45, 0x1, UPT ;  /* 0x000000012d00788c */ /* 0x000fe2000bf06270 */
[----:B------:R-:W-:Y:S01]  /*4950*/  @!PT LDS RZ, [RZ] ;  /* 0x00000000fffff984 */ /* 0x000fe20000000800 */
[----:B------:R-:W-:Y:S01]  /*4960*/  @!PT LDS RZ, [RZ] ;  /* 0x00000000fffff984 */ /* 0x000fe20000000800 */
[----:B------:R-:W-:Y:S01]  /*4970*/  @!PT LDS RZ, [RZ] ;  /* 0x00000000fffff984 */ /* 0x000fe20000000800 */
[----:B------:R-:W-:Y:S01]  /*4980*/  @!PT LDS RZ, [RZ] ;  /* 0x00000000fffff984 */ /* 0x000fe20000000800 */
[----:B------:R3:W-:Y:S06]  /*4990*/  MEMBAR.ALL.CTA ;  /* 0x0000000000007992 */ /* 0x0007ec0000008000 */
[----:B---3--:R-:W3:Y:S01]  /*49a0*/  FENCE.VIEW.ASYNC.S ;  /* 0x00000000000073c6 */ /* 0x008ee20000000000 */
[----:B--2---:R-:W-:Y:S11]  /*49b0*/  LOP3.LUT P0, RZ, R10, 0x1, RZ, 0xc0, !PT ;  /* 0x000000010aff7812 */ /* 0x004ff6000780c0ff */
[----:B------:R-:W-:Y:S02]  /*49c0*/  @!UPT UIADD3 URZ, UPT, UPT, URZ, URZ, URZ ;  /* 0x000000fffffff290 */ /* 0x000fe4000fffe0ff */
[----:B---3--:R-:W-:Y:S01]  /*49d0*/  VOTEU.ANY UP1, P0 ;  /* 0x0000000000ff7886 */ /* 0x008fe20000020100 */
[----:B------:R-:W-:Y:S11]  /*49e0*/  PLOP3.LUT P0, PT, PT, PT, UP1, 0x80, 0x8 ;  /* 0x000000000008781c */ /* 0x000ff60003f0f018 */
[----:B------:R-:W-:Y:S02]  /*49f0*/  @!UPT UIADD3 URZ, UPT, UPT, URZ, URZ, URZ ;  /* 0x000000fffffff290 */ /* 0x000fe4000fffe0ff */
[----:B------:R-:W-:Y:S02]  /*4a00*/  @P0 SHF.R.U32.HI R0, RZ, 0x10, R9 ;  /* 0x00000010ff000819 */ /* 0x000fe40000011609 */
[----:B------:R-:W-:Y:S02]  /*4a10*/  @P0 MOV R6, R8 ;  /* 0x0000000800060202 */ /* 0x000fe40000000f00 */
[----:B------:R-:W-:Y:S01]  /*4a20*/  @P0 R2UR UR4, R0 ;  /* 0x00000000000402ca */ /* 0x000fe200000e0000 */
[----:B------:R-:W-:Y:S01]  /*4a30*/  VIADD R0, R12, 0xe0 ;  /* 0x000000e00c007836 */ /* 0x000fe20000000000 */
[----:B------:R-:W-:Y:S02]  /*4a40*/  @P0 LOP3.LUT R8, R9, 0xffff, RZ, 0xc0, !PT ;  /* 0x0000ffff09080812 */ /* 0x000fe400078ec0ff */
[----:B------:R-:W-:Y:S02]  /*4a50*/  @P0 R2UR UR6, R6 ;  /* 0x00000000060602ca */ /* 0x000fe400000e0000 */
[----:B------:R-:W-:Y:S02]  /*4a60*/  PRMT R0, RZ, 0x654, R0 ;  /* 0x00000654ff007816 */ /* 0x000fe40000000000 */
[----:B------:R-:W-:Y:S02]  /*4a70*/  @P0 R2UR UR5, R8 ;  /* 0x00000000080502ca */ /* 0x000fe400000e0000 */
[----:B------:R2:W-:Y:S03]  /*4a80*/  SYNCS.ARRIVE.TRANS64.RED.A1T0 RZ, [R0+URZ], RZ ;  /* 0x000000ff00ff79a7 */ /* 0x0005e600081004ff */
[----:B------:R-:W-:Y:S04]  /*4a90*/  @UP1 UMOV UR29, UR4 ;  /* 0x00000004001d1c82 */ /* 0x000fe80008000000 */
[----:B------:R-:W-:Y:S04]  /*4aa0*/  @UP1 UMOV UR14, UR6 ;  /* 0x00000006000e1c82 */ /* 0x000fe80008000000 */
[----:B------:R-:W-:Y:S01]  /*4ab0*/  @UP1 UMOV UR13, UR5 ;  /* 0x00000005000d1c82 */ /* 0x000fe20008000000 */
[----:B------:R-:W-:Y:S05]  /*4ac0*/  BRA.U !UP0, `(.L_x_91) ;  /* 0x0000000108a47547 */ /* 0x000fea000b800000 */
[----:B------:R-:W-:Y:S02]  /*4ad0*/  UIMAD.WIDE.U32 UR16, UR13, UR51, URZ ;  /* 0x000000330d1072a5 */ /* 0x000fe4000f8e00ff */
[----:B------:R-:W-:Y:S02]  /*4ae0*/  UIMAD.WIDE.U32 UR18, UR14, UR48, URZ ;  /* 0x000000300e1272a5 */ /* 0x000fe4000f8e00ff */
[----:B------:R-:W-:Y:S02]  /*4af0*/  USEL UR4, UR30, UR47, !UP5 ;  /* 0x0000002f1e047287 */ /* 0x000fe4000e800000 */
[----:B------:R-:W-:Y:S02]  /*4b00*/  USEL UR7, UR31, UR52, !UP6 ;  /* 0x000000341f077287 */ /* 0x000fe4000f000000 */
[----:B-1----:R-:W-:Y:S02]  /*4b10*/  UIMAD.WIDE.U32 UR8, UR4, UR22, URZ ;  /* 0x00000016040872a5 */ /* 0x002fe4000f8e00ff */
[----:B------:R-:W-:Y:S01]  /*4b20*/  UIMAD.WIDE.U32 UR10, UR7, UR22, URZ ;  /* 0x00000016070a72a5 */ /* 0x000fe2000f8e00ff */
[----:B------:R-:W-:Y:S02]  /*4b30*/  UMOV UR5, UR17 ;  /* 0x0000001100057c82 */ /* 0x000fe40008000000 */
[----:B------:R-:W-:Y:S03]  /*4b40*/  USHF.R.U32.HI UR6, URZ, UR54, UR5 ;  /* 0x00000036ff067299 */ /* 0x000fe60008011605 */
[----:B------:R-:W-:Y:S01]  /*4b50*/  UMOV UR5, UR19 ;  /* 0x0000001300057c82 */ /* 0x000fe20008000000 */
[----:B------:R-:W-:Y:S02]  /*4b60*/  USEL UR6, UR13, UR6, !UP5 ;  /* 0x000000060d067287 */ /* 0x000fe4000e800000 */
[----:B------:R-:W-:Y:S03]  /*4b70*/  USHF.R.U32.HI UR12, URZ, UR49, UR5 ;  /* 0x00000031ff0c7299 */ /* 0x000fe60008011605 */
[----:B------:R-:W-:Y:S02]  /*4b80*/  UMOV UR5, UR9 ;  /* 0x0000000900057c82 */ /* 0x000fe40008000000 */
[----:B------:R-:W-:Y:S03]  /*4b90*/  @UP4 USHF.R.U32.HI UR4, URZ, UR23, UR5 ;  /* 0x00000017ff044299 */ /* 0x000fe60008011605 */
[----:B------:R-:W-:Y:S01]  /*4ba0*/  UMOV UR5, UR11 ;  /* 0x0000000b00057c82 */ /* 0x000fe20008000000 */
[----:B------:R-:W-:Y:S02]  /*4bb0*/  UIMAD UR4, UR45, UR4, URZ ;  /* 0x000000042d0472a4 */ /* 0x000fe4000f8e02ff */
[----:B------:R-:W-:Y:S02]  /*4bc0*/  @UP4 USHF.R.U32.HI UR7, URZ, UR23, UR5 ;  /* 0x00000017ff074299 */ /* 0x000fe40008011605 */
[----:B------:R-:W-:Y:S02]  /*4bd0*/  UIMAD.WIDE.U32 UR10, UR6, UR22, URZ ;  /* 0x00000016060a72a5 */ /* 0x000fe4000f8e00ff */
[----:B------:R-:W-:Y:S02]  /*4be0*/  USEL UR5, UR14, UR12, !UP6 ;  /* 0x0000000c0e057287 */ /* 0x000fe4000f000000 */
[----:B------:R-:W-:Y:S02]  /*4bf0*/  UIMAD UR8, UR45, UR7, URZ ;  /* 0x000000072d0872a4 */ /* 0x000fe4000f8e02ff */
[----:B------:R-:W-:Y:S03]  /*4c00*/  UISETP.GE.AND UP0, UPT, UR6, UR4, UPT ;  /* 0x000000040600728c */ /* 0x000fe6000bf06270 */
[----:B------:R-:W-:Y:S01]  /*4c10*/  UMOV UR4, UR11 ;  /* 0x0000000b00047c82 */ /* 0x000fe20008000000 */
[----:B------:R-:W-:Y:S02]  /*4c20*/  UISETP.GE.OR UP0, UPT, UR5, UR8, UP0 ;  /* 0x000000080500728c */ /* 0x000fe40008706670 */
[----:B------:R-:W-:Y:S02]  /*4c30*/  USHF.R.U32.HI UR4, URZ, UR23, UR4 ;  /* 0x00000017ff047299 */ /* 0x000fe40008011604 */
[----:B------:R-:W-:Y:S02]  /*4c40*/  UIMAD.WIDE.U32 UR8, UR5, UR22, URZ ;  /* 0x00000016050872a5 */ /* 0x000fe4000f8e00ff */
[----:B------:R-:W-:Y:S04]  /*4c50*/  USEL UR10, UR6, UR4, !UP4 ;  /* 0x00000004060a7287 */ /* 0x000fe8000e000000 */
[----:B------:R-:W-:Y:S01]  /*4c60*/  UIADD3 UR11, UPT, UPT, -UR10, URZ, URZ ;  /* 0x000000ff0a0b7290 */ /* 0x000fe2000fffe1ff */
[----:B------:R-:W-:Y:S02]  /*4c70*/  @!UP0 UMOV UR4, UR9 ;  /* 0x0000000900048c82 */ /* 0x000fe40008000000 */
[----:B------:R-:W-:Y:S02]  /*4c80*/  @!UP0 USHF.R.U32.HI UR4, URZ, UR23, UR4 ;  /* 0x00000017ff048299 */ /* 0x000fe40008011604 */
[----:B------:R-:W-:Y:S02]  /*4c90*/  UIMAD UR8, UR45, UR11, UR6 ;  /* 0x0000000b2d0872a4 */ /* 0x000fe4000f8e0206 */
[----:B------:R-:W-:Y:S04]  /*4ca0*/  @!UP0 USEL UR4, UR5, UR4, !UP4 ;  /* 0x0000000405048287 */ /* 0x000fe8000e000000 */
[----:B------:R-:W-:Y:S02]  /*4cb0*/  @!UP0 UIMAD UR7, UR7, UR8, UR4 ;  /* 0x00000008070782a4 */ /* 0x000fe4000f8e0204 */
[----:B------:R-:W-:Y:S02]  /*4cc0*/  @!UP0 UIADD3 UR9, UPT, UPT, UR10, -UR4, URZ ;  /* 0x800000040a098290 */ /* 0x000fe4000fffe0ff */
[----:B------:R-:W-:Y:S02]  /*4cd0*/  UIADD3 UR8, UPT, UPT, -UR6, URZ, URZ ;  /* 0x000000ff06087290 */ /* 0x000fe4000fffe1ff */
[----:B------:R-:W-:Y:S02]  /*4ce0*/  UIADD3 UR4, UPT, UPT, -UR5, URZ, URZ ;  /* 0x000000ff05047290 */ /* 0x000fe4000fffe1ff */
[----:B------:R-:W-:Y:S03]  /*4cf0*/  @!UP0 UIMAD UR6, UR9, UR45, UR5 ;  /* 0x0000002d090682a4 */ /* 0x000fe6000f8e0205 */
[----:B------:R-:W-:Y:S01]  /*4d00*/  @!UP0 UMOV UR5, UR7 ;  /* 0x0000000700058c82 */ /* 0x000fe20008000000 */
[----:B------:R-:W-:Y:S02]  /*4d10*/  UIMAD UR7, UR15, UR4, UR14 ;  /* 0x000000040f0772a4 */ /* 0x000fe4000f8e020e */
[----:B------:R-:W-:Y:S02]  /*4d20*/  UIMAD UR4, UR50, UR8, UR13 ;  /* 0x00000008320472a4 */ /* 0x000fe4000f8e020d */
[----:B------:R-:W-:Y:S02]  /*4d30*/  UIMAD UR14, UR5, UR15, UR7 ;  /* 0x0000000f050e72a4 */ /* 0x000fe4000f8e0207 */
[----:B------:R-:W-:Y:S11]  /*4d40*/  UIMAD UR13, UR6, UR50, UR4 ;  /* 0x00000032060d72a4 */ /* 0x000ff6000f8e0204 */
[----:B------:R-:W-:Y:S01]  /*4d50*/  @!UPT UIADD3 URZ, UPT, UPT, URZ, URZ, URZ ;  /* 0x000000fffffff290 */ /* 0x000fe2000fffe0ff */
.L_x_91:
[----:B------:R-:W3:Y:S01]  /*4d60*/  @!UP3 LDCU.128 UR8, c[0x0][0xb10] ;  /* 0x00016200ff08b7ac */ /* 0x000ee20008000c00 */
[C---:B----4-:R-:W-:Y:S02]  /*4d70*/  ISETP.NE.U32.AND P1, PT, R4.reuse, RZ, PT ;  /* 0x000000ff0400720c */ /* 0x050fe40003f25070 */
[----:B------:R-:W-:Y:S02]  /*4d80*/  ISETP.NE.U32.AND P0, PT, R4, RZ, PT ;  /* 0x000000ff0400720c */ /* 0x000fe40003f05070 */
[C---:B------:R-:W-:Y:S02]  /*4d90*/  ISETP.NE.AND.EX P1, PT, R5.reuse, RZ, PT, P1 ;  /* 0x000000ff0500720c */ /* 0x040fe40003f25310 */
[----:B------:R-:W-:Y:S01]  /*4da0*/  ISETP.NE.AND.EX P0, PT, R5, RZ, PT, P0 ;  /* 0x000000ff0500720c */ /* 0x000fe20003f05300 */
[----:B------:R-:W4:Y:S01]  /*4db0*/  @!UP3 LDCU UR5, c[0x0][0xb0c] ;  /* 0x00016180ff05b7ac */ /* 0x000f220008000800 */
[----:B------:R-:W-:Y:S01]  /*4dc0*/  SHF.L.U32 R9, R15, 0x1f, RZ ;  /* 0x0000001f0f097819 */ /* 0x000fe200000006ff */
[----:B------:R-:W-:Y:S02]  /*4dd0*/  USHF.L.U32 UR42, UR32, 0x8, URZ ;  /* 0x00000008202a7899 */ /* 0x000fe400080006ff */
[----:B------:R-:W-:Y:S02]  /*4de0*/  USHF.L.U32 UR43, UR20, 0x6, URZ ;  /* 0x00000006142b7899 */ /* 0x000fe400080006ff */
[----:B---3--:R-:W-:Y:S07]  /*4df0*/  UIMAD.WIDE.U32 UR6, UR14, UR8, URZ ;  /* 0x000000080e0672a5 */ /* 0x008fee000f8e00ff */
[----:B------:R-:W-:Y:S01]  /*4e00*/  @!UP3 UMOV UR4, UR7 ;  /* 0x000000070004bc82 */ /* 0x000fe20008000000 */
[----:B----4-:R-:W-:Y:S02]  /*4e10*/  @!UP3 UISETP.NE.AND UP0, UPT, UR5, 0x1, UPT ;  /* 0x000000010500b88c */ /* 0x010fe4000bf05270 */
[----:B------:R-:W-:Y:S02]  /*4e20*/  @!UP3 USHF.R.U32.HI UR4, URZ, UR9, UR4 ;  /* 0x00000009ff04b299 */ /* 0x000fe40008011604 */
[----:B------:R-:W-:Y:S02]  /*4e30*/  UIMAD.WIDE.U32 UR6, UR13, UR11, URZ ;  /* 0x0000000b0d0672a5 */ /* 0x000fe4000f8e00ff */
[----:B------:R-:W-:Y:S02]  /*4e40*/  @!UP3 USEL UR8, UR14, UR4, !UP0 ;  /* 0x000000040e08b287 */ /* 0x000fe4000c000000 */
[----:B------:R-:W-:Y:S03]  /*4e50*/  @!UP3 UISETP.NE.AND UP0, UPT, UR10, 0x1, UPT ;  /* 0x000000010a00b88c */ /* 0x000fe6000bf05270 */
[----:B------:R-:W-:Y:S02]  /*4e60*/  @!UP3 UMOV UR6, UR7 ;  /* 0x000000070006bc82 */ /* 0x000fe40008000000 */
[----:B------:R-:W3:Y:S02]  /*4e70*/  @!UP3 LDCU UR4, c[0x0][0xb20] ;  /* 0x00016400ff04b7ac */ /* 0x000ee40008000800 */
[----:B---3--:R-:W-:Y:S04]  /*4e80*/  @!UP3 USHF.R.U32.HI UR6, URZ, UR4, UR6 ;  /* 0x00000004ff06b299 */ /* 0x008fe80008011606 */
[----:B------:R-:W-:Y:S04]  /*4e90*/  @!UP3 USEL UR6, UR13, UR6, !UP0 ;  /* 0x000000060d06b287 */ /* 0x000fe8000c000000 */
[----:B------:R-:W-:Y:S02]  /*4ea0*/  @!UP3 UIADD3 UR4, UPT, UPT, -UR8, UR6, URZ ;  /* 0x000000060804b290 */ /* 0x000fe4000fffe1ff */
[----:B------:R-:W-:Y:S02]  /*4eb0*/  @!UP3 UIADD3 UR6, UPT, UPT, UR8, -UR6, URZ ;  /* 0x800000060806b290 */ /* 0x000fe4000fffe0ff */
[----:B------:R-:W-:Y:S02]  /*4ec0*/  @!UP3 UIMAD UR14, UR4, UR5, UR14 ;  /* 0x00000005040eb2a4 */ /* 0x000fe4000f8e020e */
[----:B------:R-:W-:Y:S01]  /*4ed0*/  @!UP3 UIMAD UR13, UR6, UR10, UR13 ;  /* 0x0000000a060db2a4 */ /* 0x000fe2000f8e020d */
[----:B------:R-:W-:Y:S11]  /*4ee0*/  BRA.U UP2, `(.L_x_92) ;  /* 0x0000000102107547 */ /* 0x000ff6000b800000 */
[----:B--2---:R-:W-:Y:S04]  /*4ef0*/  MOV R0, UR53 ;  /* 0x0000003500007c02 */ /* 0x004fe80008000f00 */
[----:B------:R-:W-:Y:S04]  /*4f00*/  SHF.L.U32 R11, R0, 0x1f, RZ ;  /* 0x0000001f000b7819 */ /* 0x000fe800000006ff */
[----:B------:R-:W2:Y:S02]  /*4f10*/  SYNCS.PHASECHK.TRANS64.TRYWAIT P2, [UR21+0xc8], R11 ;  /* 0x0000c80bff0075a7 */ /* 0x000ea40008041115 */
[----:B--2---:R-:W-:Y:S05]  /*4f20*/  @!P2 BRA `(.L_x_93) ;  /* 0x0000005800fca947 */ /* 0x004fea0003800000 */
.L_x_92:
[----:B------:R-:W-:Y:S05]  /*4f30*/  @!P1 BRA `(.L_x_94) ;  /* 0x0000000000309947 */ /* 0x000fea0003800000 */
[----:B------:R-:W-:Y:S01]  /*4f40*/  ISETP.NE.U32.AND P1, PT, R2, RZ, PT ;  /* 0x000000ff0200720c */ /* 0x000fe20003f25070 */
[----:B------:R-:W3:Y:S01]  /*4f50*/  LDCU.64 UR4, c[0x0][0x358] ;  /* 0x00006b00ff0477ac */ /* 0x000ee20008000a00 */
[----:B------:R-:W-:Y:S02]  /*4f60*/  IMAD.MOV.U32 R86, RZ, RZ, 0x1 ;  /* 0x00000001ff567424 */ /* 0x000fe400078e00ff */
[----:B------:R-:W-:Y:S11]  /*4f70*/  ISETP.NE.AND.EX P1, PT, R3, RZ, PT, P1 ;  /* 0x000000ff0300720c */ /* 0x000ff60003f25310 */
[----:B------:R-:W-:Y:S02]  /*4f80*/  @!UPT UIADD3 URZ, UPT, UPT, URZ, URZ, URZ ;  /* 0x000000fffffff290 */ /* 0x000fe4000fffe0ff */
[----:B--2---:R-:W2:Y:S01]  /*4f90*/  @P1 LDC.64 R10, c[0x0][0x888] ;  /* 0x00022200ff0a1b82 */ /* 0x004ea20000000a00 */
[----:B------:R-:W-:Y:S04]  /*4fa0*/  @P1 IMAD R0, R4, UR36, RZ ;  /* 0x0000002404001c24 */ /* 0x000fe8000f8e02ff */
[----:B--2---:R-:W-:Y:S04]  /*4fb0*/  @P1 IMAD.WIDE R10, R0, 0x4, R10 ;  /* 0x00000004000a1825 */ /* 0x004fe800078e020a */
[----:B------:R-:W-:Y:S01]  /*4fc0*/  HFMA2 R0, -RZ, RZ, 0, 5.9604644775390625e-08 ;  /* 0x00000001ff007431 */ /* 0x000fe200000001ff */
[----:B---3-5:R3:W5:Y:S04]  /*4fd0*/  @P1 LDG.E R41, desc[UR4][R10.64] ;  /* 0x000000040a291981 */ /* 0x028768000c1e1900 */
[----:B------:R-:W-:Y:S01]  /*4fe0*/  @!P1 PRMT R86, R0, 0x7610, R86 ;  /* 0x0000761000569816 */ /* 0x000fe20000000056 */
[----:B---3--:R-:W4:Y:S06]  /*4ff0*/  @!P1 LDC R41, c[0x0][0x880] ;  /* 0x00022000ff299b82 */ /* 0x008f2c0000000800 */
.L_x_94:
[----:B----45:R-:W-:Y:S01]  /*5000*/  @!P0 FSETP.EQ.AND P1, PT, R41, RZ, PT ;  /* 0x000000ff2900820b */ /* 0x030fe20003f22000 */
[----:B------:R-:W-:Y:S01]  /*5010*/  @!UPT UIADD3 URZ, UPT, UPT, URZ, URZ, URZ ;  /* 0x000000fffffff290 */ /* 0x000fe2000fffe0ff */
[----:B------:R-:W-:Y:S11]  /*5020*/  @!P0 BRA `(.L_x_95) ;  /* 0x0000000000188947 */ /* 0x000ff60003800000 */
[----:B------:R-:W-:Y:S02]  /*5030*/  LOP3.LUT P0, RZ, R86, 0xff, RZ, 0xc0, !PT ;  /* 0x000000ff56ff7812 */ /* 0x000fe4000780c0ff */
[----:B------:R-:W-:Y:S04]  /*5040*/  ISETP.NE.U32.AND P1, PT, R2, RZ, PT ;  /* 0x000000ff0200720c */ /* 0x000fe80003f25070 */
[----:B------:R-:W-:Y:S04]  /*5050*/  ISETP.NE.AND.EX P1, PT, R3, RZ, PT, P1 ;  /* 0x000000ff0300720c */ /* 0x000fe80003f25310 */
[----:B------:R-:W-:Y:S03]  /*5060*/  PLOP3.LUT P1, PT, P1, PT, PT, 0x8, 0x80 ;  /* 0x000000000080781c */ /* 0x000fe60000f2e170 */
[----:B------:R-:W-:Y:S11]  /*5070*/  @P0 FSETP.EQ.AND P1, PT, R41, RZ, PT ;  /* 0x000000ff2900020b */ /* 0x000ff60003f22000 */
[----:B------:R-:W-:Y:S02]  /*5080*/  @!UPT UIADD3 URZ, UPT, UPT, URZ, URZ, URZ ;  /* 0x000000fffffff290 */ /* 0x000fe4000fffe0ff */
.L_x_95:
[----:B------:R-:W3:Y:S01]  /*5090*/  SYNCS.PHASECHK.TRANS64.TRYWAIT P2, [UR21+0xa0], R9 ;  /* 0x0000a009ff0075a7 */ /* 0x000ee20008041115 */
[----:B------:R-:W-:Y:S04]  /*50a0*/  ELECT P0, URZ, PT ;  /* 0x0000000000ff782f */ /* 0x000fe80003800000 */
[----:B------:R-:W-:Y:S11]  /*50b0*/  PLOP3.LUT P1, PT, P1, P0, PT, 0xf2, 0x2f ;  /* 0x00000000002f781c */ /* 0x000ff60000f21e72 */
[----:B------:R-:W-:Y:S02]  /*50c0*/  @!UPT UIADD3 URZ, UPT, UPT, URZ, URZ, URZ ;  /* 0x000000fffffff290 */ /* 0x000fe4000fffe0ff */
[----:B------:R-:W-:Y:S05]  /*50d0*/  @!P1 IADD3 R8, P0, PT, R16, 0x580, RZ ;  /* 0x0000058010089810 */ /* 0x000fea0007f1e0ff */
[----:B------:R-:W-:Y:S01]  /*50e0*/  @!P1 IMAD.X R6, RZ, RZ, R17, P0 ;  /* 0x000000ffff069224 */ /* 0x000fe200000e0611 */
[----:B---3--:R-:W-:Y:S07]  /*50f0*/  @!P2 BRA `(.L_x_96) ;  /* 0x0000005800a0a947 */ /* 0x008fee0003800000 */
.L_x_188:
[----:B------:R-:W-:Y:S01]  /*5100*/  @!P1 R2UR UR5, R8 ;  /* 0x00000000080592ca */ /* 0x000fe200000e0000 */
[----:B------:R-:W-:Y:S01]  /*5110*/  VOTEU.ALL UP0, P1 ;  /* 0x0000000000ff7886 */ /* 0x000fe20000800000 */
[----:B------:R-:W-:Y:S01]  /*5120*/  @!P1 R2UR UR4, R6 ;  /* 0x00000000060492ca */ /* 0x000fe200000e0000 */
[----:B------:R-:W-:Y:S01]  /*5130*/  UMOV UR6, 0x0 ;  /* 0x0000000000067882 */ /* 0x000fe20000000000 */
[----:B------:R-:W-:Y:S01]  /*5140*/  UMOV UR7, 0x10000000 ;  /* 0x1000000000077882 */ /* 0x000fe20000000000 */
[----:B------:R-:W-:Y:S01]  /*5150*/  UMOV UR44, UR36 ;  /* 0x00000024002c7c82 */ /* 0x000fe20008000000 */
[----:B------:R-:W-:Y:S01]  /*5160*/  @!UP0 UIADD3 UR40, UPT, UPT, UR21, 0x200, URZ ;  /* 0x0000020015288890 */ /* 0x000fe2000fffe0ff */
[----:B--2---:R-:W-:Y:S01]  /*5170*/  @!P1 IMAD.MOV.U32 R0, RZ, RZ, 0x1000 ;  /* 0x00001000ff009424 */ /* 0x004fe200078e00ff */
[----:B------:R-:W-:Y:S01]  /*5180*/  @!UP0 UIADD3 UR10, UPT, UPT, UR42, 0x80, URZ ;  /* 0x000000802a0a8890 */ /* 0x000fe2000fffe0ff */
[----:B------:R-:W-:Y:S01]  /*5190*/  @!P1 IADD3 R8, P0, PT, R16, 0x580, RZ ;  /* 0x0000058010089810 */ /* 0x000fe20007f1e0ff */
[----:B------:R-:W-:Y:S01]  /*51a0*/  @!UP0 UIADD3 UR8, UPT, UPT, UR21, 0xa00, URZ ;  /* 0x00000a0015088890 */ /* 0x000fe2000fffe0ff */
[----:B------:R-:W-:Y:S02]  /*51b0*/  VOTEU.ALL UP0, P1 ;  /* 0x0000000000ff7886 */ /* 0x000fe40000800000 */
[----:B------:R-:W-:Y:S01]  /*51c0*/  IMAD.U32 R10, RZ, RZ, UR5 ;  /* 0x00000005ff0a7e24 */ /* 0x000fe2000f8e00ff */
[----:B------:R-:W-:Y:S01]  /*51d0*/  UMOV UR9, UR41 ;  /* 0x0000002900097c82 */ /* 0x000fe20008000000 */
[----:B------:R-:W-:Y:S01]  /*51e0*/  IMAD.U32 R11, RZ, RZ, UR4 ;  /* 0x00000004ff0b7e24 */ /* 0x000fe2000f8e00ff */
[----:B------:R-:W-:Y:S01]  /*51f0*/  UMOV UR11, UR43 ;  /* 0x0000002b000b7c82 */ /* 0x000fe20008000000 */
[----:B------:R-:W-:Y:S01]  /*5200*/  UMOV UR12, UR36 ;  /* 0x00000024000c7c82 */ /* 0x000fe20008000000 */
[----:B------:R-:W-:Y:S01]  /*5210*/  @!P1 R2UR UR4, R10 ;  /* 0x000000000a0492ca */ /* 0x000fe200000e0000 */
[----:B------:R-:W-:Y:S01]  /*5220*/  @!P1 IMAD.X R6, RZ, RZ, R17, P0 ;  /* 0x000000ffff069224 */ /* 0x000fe200000e0611 */
[----:B------:R-:W-:Y:S11]  /*5230*/  @!P1 R2UR UR5, R11 ;  /* 0x000000000b0592ca */ /* 0x000ff600000e0000 */
[----:B------:R-:W-:Y:S02]  /*5240*/  @!UPT UIADD3 URZ, UPT, UPT, URZ, URZ, URZ ;  /* 0x000000fffffff290 */ /* 0x000fe4000fffe0ff */
[----:B------:R2:W-:Y:S01]  /*5250*/  @!UP0 UTMALDG.3D [UR40], [UR4], desc[UR6] ;  /* 0x00000628040085b4 */ /* 0x0005e20008011000 */
[----:B------:R-:W-:Y:S05]  /*5260*/  VOTEU.ALL UP0, P1 ;  /* 0x0000000000ff7886 */ /* 0x000fea0000800000 */
[----:B------:R2:W-:Y:S01]  /*5270*/  @!UP0 UTMALDG.3D [UR8], [UR4], desc[UR6] ;  /* 0x00000608040085b4 */ /* 0x0005e20008011000 */
[----:B------:R2:W-:Y:S01]  /*5280*/  @!P1 SYNCS.ARRIVE.TRANS64.RED.A0TR RZ, [UR21+0x80], R0 ;  /* 0x00008000ffff99a7 */ /* 0x0005e20008300415 */
[----:B------:R-:W-:Y:S01]  /*5290*/  SYNCS.ARRIVE.TRANS64.RED.A1T0 RZ, [UR46], RZ ;  /* 0x000000ffffff79a7 */ /* 0x000fe2000810042e */
[----:B------:R-:W3:Y:S02]  /*52a0*/  SYNCS.PHASECHK.TRANS64.TRYWAIT P2, [UR21+0xa8], R9 ;  /* 0x0000a809ff0075a7 */ /* 0x000ee40008041115 */
[----:B--23--:R-:W-:Y:S05]  /*52b0*/  @!P2 BRA `(.L_x_97) ;  /* 0x000000580048a947 */ /* 0x00cfea0003800000 */
.L_x_190:
        /* <DEDUP_REMOVED lines=10> */
[----:B------:R-:W-:Y:S02]  /*5360*/  @!UP0 UIADD3 UR10, UPT, UPT, UR42, 0xa0, URZ ;  /* 0x000000a02a0a8890 */ /* 0x000fe4000fffe0ff */
[----:B------:R-:W-:Y:S01]  /*5370*/  @!UP0 UIADD3 UR8, UPT, UPT, UR21, 0x1a00, URZ ;  /* 0x00001a0015088890 */ /* 0x000fe2000fffe0ff */
[----:B------:R-:W-:Y:S01]  /*5380*/  IMAD.U32 R10, RZ, RZ, UR5 ;  /* 0x00000005ff0a7e24 */ /* 0x000fe2000f8e00ff */
[----:B------:R-:W-:Y:S01]  /*5390*/  VOTEU.ALL UP0, P1 ;  /* 0x0000000000ff7886 */ /* 0x000fe20000800000 */
[----:B------:R-:W-:Y:S01]  /*53a0*/  IMAD.U32 R11, RZ, RZ, UR4 ;  /* 0x00000004ff0b7e24 */ /* 0x000fe2000f8e00ff */
[----:B------:R-:W-:Y:S01]  /*53b0*/  UMOV UR9, UR33 ;  /* 0x0000002100097c82 */ /* 0x000fe20008000000 */
[----:B------:R-:W-:Y:S01]  /*53c0*/  UMOV UR11, UR43 ;  /* 0x0000002b000b7c82 */ /* 0x000fe20008000000 */
[----:B------:R-:W-:Y:S01]  /*53d0*/  @!P1 R2UR UR4, R10 ;  /* 0x000000000a0492ca */ /* 0x000fe200000e0000 */
[----:B------:R-:W-:Y:S01]  /*53e0*/  UMOV UR12, UR36 ;  /* 0x00000024000c7c82 */ /* 0x000fe20008000000 */
[----:B------:R-:W-:Y:S01]  /*53f0*/  @!P1 R2UR UR5, R11 ;  /* 0x000000000b0592ca */ /* 0x000fe200000e0000 */
[----:B------:R-:W-:Y:S11]  /*5400*/  @!P1 IMAD.X R6, RZ, RZ, R17, P0 ;  /* 0x000000ffff069224 */ /* 0x000ff600000e0611 */
[----:B------:R-:W-:Y:S01]  /*5410*/  @!UPT UIADD3 URZ, UPT, UPT, URZ, URZ, URZ ;  /* 0x000000fffffff290 */ /* 0x000fe2000fffe0ff */
[----:B------:R2:W-:Y:S01]  /*5420*/  @!UP0 UTMALDG.3D [UR32], [UR4], desc[UR6] ;  /* 0x00000620040085b4 */ /* 0x0005e20008011000 */
[----:B------:R-:W-:Y:S05]  /*5430*/  VOTEU.ALL UP0, P1 ;  /* 0x0000000000ff7886 */ /* 0x000fea0000800000 */
[----:B------:R2:W-:Y:S01]  /*5440*/  @!UP0 UTMALDG.3D [UR8], [UR4], desc[UR6] ;  /* 0x00000608040085b4 */ /* 0x0005e20008011000 */
[----:B------:R2:W-:Y:S01]  /*5450*/  @!P1 SYNCS.ARRIVE.TRANS64.RED.A0TR RZ, [UR21+0x88], R0 ;  /* 0x00008800ffff99a7 */ /* 0x0005e20008300415 */
[----:B------:R-:W-:Y:S01]  /*5460*/  SYNCS.ARRIVE.TRANS64.RED.A1T0 RZ, [UR39], RZ ;  /* 0x000000ffffff79a7 */ /* 0x000fe20008100427 */
[----:B------:R-:W3:Y:S02]  /*5470*/  SYNCS.PHASECHK.TRANS64.TRYWAIT P2, [UR21+0xb0], R9 ;  /* 0x0000b009ff0075a7 */ /* 0x000ee40008041115 */
[----:B--23--:R-:W-:Y:S05]  /*5480*/  @!P2 BRA `(.L_x_98) ;  /* 0x0000005400eca947 */ /* 0x00cfea0003800000 */
.L_x_192:
        /* <DEDUP_REMOVED lines=9> */
[----:B------:R-:W-:Y:S01]  /*5520*/  VIADD R14, R14, 0x1 ;  /* 0x000000010e0e7836 */ /* 0x000fe20000000000 */
        /* <DEDUP_REMOVED lines=10> */
[----:B------:R-:W-:Y:S11]  /*55d0*/  UMOV UR12, UR36 ;  /* 0x00000024000c7c82 */ /* 0x000ff60008000000 */
        /* <DEDUP_REMOVED lines=8> */
.L_x_194:
[----:B------:R-:W-:Y:S01]  /*5660*/  UIADD3 UR32, UPT, UPT, UR13, UR59, URZ ;  /* 0x0000003b0d207290 */ /* 0x000fe2000fffe0ff */
[----:B------:R-:W-:Y:S01]  /*5670*/  @!P1 IADD3 R6, P0, PT, R16, 0x580, RZ ;  /* 0x0000058010069810 */ /* 0x000fe20007f1e0ff */
[----:B------:R-:W-:Y:S01]  /*5680*/  UPLOP3.LUT UP2, UPT, UPT, UPT, UPT, 0x80, 0x8 ;  /* 0x000000000008789c */ /* 0x000fe20003f4f070 */
[----:B------:R-:W-:Y:S01]  /*5690*/  R2UR UR24, R88 ;  /* 0x00000000581872ca */ /* 0x000fe200000e0000 */
[----:B------:R-:W-:Y:S01]  /*56a0*/  VOTEU.ALL UP0, P1 ;  /* 0x0000000000ff7886 */ /* 0x000fe20000800000 */
[----:B------:R-:W-:Y:S01]  /*56b0*/  @!P1 R2UR UR5, R6 ;  /* 0x00000000060592ca */ /* 0x000fe200000e0000 */
[----:B--2---:R-:W-:Y:S01]  /*56c0*/  @!P1 IMAD.X R0, RZ, RZ, R17, P0 ;  /* 0x000000ffff009224 */ /* 0x004fe200000e0611 */
[----:B------:R-:W-:Y:S01]  /*56d0*/  UMOV UR6, 0x0 ;  /* 0x0000000000067882 */ /* 0x000fe20000000000 */
[----:B------:R-:W-:Y:S01]  /*56e0*/  UMOV UR7, 0x10000000 ;  /* 0x1000000000077882 */ /* 0x000fe20000000000 */
[----:B------:R-:W-:Y:S01]  /*56f0*/  @!UP0 UIADD3 UR18, UPT, UPT, UR42, 0x60, URZ ;  /* 0x000000602a128890 */ /* 0x000fe2000fffe0ff */
[----:B------:R-:W-:Y:S01]  /*5700*/  ISETP.NE.AND P0, PT, R14, 0x2, PT ;  /* 0x000000020e00780c */ /* 0x000fe20003f05270 */
[----:B------:R-:W-:Y:S01]  /*5710*/  @!UP0 UIADD3 UR16, UPT, UPT, UR21, 0x3200, URZ ;  /* 0x0000320015108890 */ /* 0x000fe2000fffe0ff */
[----:B------:R-:W-:Y:S01]  /*5720*/  @!P1 R2UR UR4, R0 ;  /* 0x00000000000492ca */ /* 0x000fe200000e0000 */
[----:B------:R-:W-:Y:S01]  /*5730*/  @!UP0 UIADD3 UR17, UPT, UPT, UR21, 0x98, URZ ;  /* 0x0000009815118890 */ /* 0x000fe2000fffe0ff */
[----:B------:R-:W-:Y:S01]  /*5740*/  SEL R0, RZ, 0x1, P0 ;  /* 0x00000001ff007807 */ /* 0x000fe20000000000 */
[----:B------:R-:W-:Y:S01]  /*5750*/  @!UP0 UIADD3 UR10, UPT, UPT, UR42, 0xe0, URZ ;  /* 0x000000e02a0a8890 */ /* 0x000fe2000fffe0ff */
[----:B------:R-:W-:Y:S01]  /*5760*/  LOP3.LUT R15, R15, 0x1, RZ, 0x3c, !PT ;  /* 0x000000010f0f7812 */ /* 0x000fe200078e3cff */
[----:B------:R-:W-:Y:S01]  /*5770*/  @!UP0 UIADD3 UR8, UPT, UPT, UR21, 0x3a00, URZ ;  /* 0x00003a0015088890 */ /* 0x000fe2000fffe0ff */
[----:B------:R-:W-:Y:S01]  /*5780*/  IMAD.U32 R8, RZ, RZ, UR5 ;  /* 0x00000005ff087e24 */ /* 0x000fe2000f8e00ff */
[----:B------:R-:W-:Y:S01]  /*5790*/  VOTEU.ALL UP0, P1 ;  /* 0x0000000000ff7886 */ /* 0x000fe20000800000 */
[----:B------:R-:W-:Y:S01]  /*57a0*/  UMOV UR19, UR43 ;  /* 0x0000002b00137c82 */ /* 0x000fe20008000000 */
[----:B------:R-:W-:Y:S01]  /*57b0*/  UMOV UR20, UR36 ;  /* 0x0000002400147c82 */ /* 0x000fe20008000000 */
[----:B------:R-:W-:Y:S01]  /*57c0*/  UMOV UR11, UR43 ;  /* 0x0000002b000b7c82 */ /* 0x000fe20008000000 */
[----:B------:R-:W-:Y:S01]  /*57d0*/  UMOV UR12, UR36 ;  /* 0x00000024000c7c82 */ /* 0x000fe20008000000 */
[----:B------:R-:W-:Y:S01]  /*57e0*/  UMOV UR9, UR17 ;  /* 0x0000001100097c82 */ /* 0x000fe20008000000 */
[----:B------:R-:W-:Y:S01]  /*57f0*/  IMAD.U32 R9, RZ, RZ, UR4 ;  /* 0x00000004ff097e24 */ /* 0x000fe2000f8e00ff */
[----:B------:R-:W-:Y:S01]  /*5800*/  @!P1 R2UR UR4, R8 ;  /* 0x00000000080492ca */ /* 0x000fe200000e0000 */
[----:B------:R-:W-:Y:S01]  /*5810*/  UMOV UR36, UR29 ;  /* 0x0000001d00247c82 */ /* 0x000fe20008000000 */
[----:B------:R-:W-:Y:S02]  /*5820*/  LOP3.LUT R13, R13, R0, RZ, 0x3c, !PT ;  /* 0x000000000d0d7212 */ /* 0x000fe400078e3cff */
[----:B------:R-:W-:Y:S02]  /*5830*/  @!P1 R2UR UR5, R9 ;  /* 0x00000000090592ca */ /* 0x000fe400000e0000 */
[----:B------:R-:W-:Y:S11]  /*5840*/  SEL R14, R14, RZ, P0 ;  /* 0x000000ff0e0e7207 */ /* 0x000ff60000000000 */
[----:B------:R2:W-:Y:S01]  /*5850*/  @!UP0 UTMALDG.3D [UR16], [UR4], desc[UR6] ;  /* 0x00000610040085b4 */ /* 0x0005e20008011000 */
[----:B------:R-:W-:Y:S05]  /*5860*/  VOTEU.ALL UP0, P1 ;  /* 0x0000000000ff7886 */ /* 0x000fea0000800000 */
[----:B------:R3:W-:Y:S01]  /*5870*/  @!UP0 UTMALDG.3D [UR8], [UR4], desc[UR6] ;  /* 0x00000608040085b4 */ /* 0x0007e20008011000 */
[----:B------:R3:W-:Y:S01]  /*5880*/  @!P1 SYNCS.ARRIVE.TRANS64.RED.A0TR RZ, [UR21+0x98], R7 ;  /* 0x00009807ffff99a7 */ /* 0x0007e20008300415 */
[----:B------:R-:W-:Y:S01]  /*5890*/  SYNCS.ARRIVE.TRANS64.RED.A1T0 RZ, [UR37], RZ ;  /* 0x000000ffffff79a7 */ /* 0x000fe20008100425 */
[----:B--2---:R-:W-:Y:S01]  /*58a0*/  UIADD3 UR20, UPT, UPT, UR14, UR24, URZ ;  /* 0x000000180e147290 */ /* 0x004fe2000fffe0ff */
[----:B------:R-:W-:Y:S11]  /*58b0*/  BRA.U UP1, `(.L_x_100) ;  /* 0xfffffff101087547 */ /* 0x000ff6000b83ffff */
[----:B------:R-:W-:-:S04]  /*58c0*/  SHF.L.U32 R3, R15, 0x1f, RZ ;  /* 0x0000001f0f037819 */ /* 0x000fc800000006ff */
[----:B------:R-:W2:Y:S02]  /*58d0*/  SYNCS.PHASECHK.TRANS64.TRYWAIT P0, [UR21+0xa0], R3 ;  /* 0x0000a003ff0075a7 */ /* 0x000ea40008001115 */
[----:B--2---:R-:W-:Y:S05]  /*58e0*/  @!P0 BRA `(.L_x_101) ;  /* 0x0000005400048947 */ /* 0x004fea0003800000 */
.L_x_196:
[----:B------:R-:W4:Y:S02]  /*58f0*/  SYNCS.PHASECHK.TRANS64.TRYWAIT P0, [UR21+0xa8], R3 ;  /* 0x0000a803ff0075a7 */ /* 0x000f240008001115 */
[----:B----4-:R-:W-:Y:S05]  /*5900*/  @!P0 BRA `(.L_x_102) ;  /* 0x0000005400148947 */ /* 0x010fea0003800000 */
.L_x_198:
[----:B------:R-:W4:Y:S02]  /*5910*/  SYNCS.PHASECHK.TRANS64.TRYWAIT P0, [UR21+0xb0], R3 ;  /* 0x0000b003ff0075a7 */ /* 0x000f240008001115 */
[----:B----4-:R-:W-:Y:S05]  /*5920*/  @!P0 BRA `(.L_x_103) ;  /* 0x0000005400248947 */ /* 0x010fea0003800000 */
.L_x_200:
[----:B--2---:R-:W-:-:S07]  /*5930*/  MOV R0, UR21 ;  /* 0x0000001500007c02 */ /* 0x004fce0008000f00 */
.L_x_104:
[----:B--2---:R-:W-:-:S04]  /*5940*/  SHF.L.U32 R3, R15, 0x1f, RZ ;  /* 0x0000001f0f037819 */ /* 0x004fc800000006ff */
[----:B------:R2:W4:Y:S03]  /*5950*/  SYNCS.PHASECHK.TRANS64.TRYWAIT P0, [R0+URZ+0xb8], R3 ;  /* 0x0000b803000075a7 */ /* 0x00052600080011ff */
[----:B----4-:R-:W-:Y:S05]  /*5960*/  @!P0 NANOSLEEP.SYNCS 0x989680 ;  /* 0x009896800000895d */ /* 0x010fea0003900000 */
[----:B------:R-:W4:Y:S02]  /*5970*/  @!P0 SYNCS.PHASECHK.TRANS64 P0, [R0+URZ+0xb8], R3 ;  /* 0x0000b803000085a7 */ /* 0x000f2400080010ff */
[----:B-1-34-:R-:W-:Y:S05]  /*5980*/  @P0 EXIT ;  /* 0x000000000000094d */ /* 0x01afea0003800000 */
[----:B------:R-:W-:Y:S05]  /*5990*/  BRA `(.L_x_104) ;  /* 0xfffffffc00e87947 */ /* 0x000fea000383ffff */
.L_x_89:
[----:B------:R-:W-:-:S06]  /*59a0*/  UISETP.GE.AND UP0, UPT, UR13, 0x4, UPT ;  /* 0x000000040d00788c */ /* 0x000fcc000bf06270 */
[----:B------:R-:W-:-:S13]  /*59b0*/  PLOP3.LUT P0, PT, PT, PT, UP0, 0x80, 0x8 ;  /* 0x000000000008781c */ /* 0x000fda0003f0f008 */
[----:B------:R-:W-:Y:S05]  /*59c0*/  @!P0 EXIT ;  /* 0x000000000000894d */ /* 0x000fea0003800000 */
[----:B------:R-:W-:Y:S01]  /*59d0*/  BAR.SYNC.DEFER_BLOCKING 0x6, 0xa0 ;  /* 0x0182800000007b1d */ /* 0x000fe20000010000 */
[----:B------:R-:W-:Y:S01]  /*59e0*/  IMAD.SHL.U32 R4, R87, 0x200000, RZ ;  /* 0x0020000057047824 */ /* 0x000fe200078e00ff */
[----:B------:R-:W-:Y:S01]  /*59f0*/  CS2R R94, SRZ ;  /* 0x00000000005e7805 */ /* 0x000fe2000001ff00 */
[C---:B------:R-:W-:Y:S01]  /*5a00*/  IMAD.SHL.U32 R85, R97.reuse, 0x20, RZ ;  /* 0x0000002061557824 */ /* 0x040fe200078e00ff */
[----:B------:R-:W-:Y:S01]  /*5a10*/  CS2R R92, SRZ ;  /* 0x00000000005c7805 */ /* 0x000fe2000001ff00 */
[C---:B------:R-:W-:Y:S01]  /*5a20*/  IMAD.U32 R37, R97.reuse, 0x10000, RZ ;  /* 0x0001000061257824 */ /* 0x040fe200078e00ff */
[----:B------:R-:W-:Y:S02]  /*5a30*/  UMOV UR43, 0x400 ;  /* 0x00000400002b7882 */ /* 0x000fe40000000000 */
[----:B------:R-:W1:Y:S01]  /*5a40*/  LDC.64 R82, c[0x0][0x8b0] ;  /* 0x00022c00ff527b82 */ /* 0x000e620000000a00 */
[----:B------:R-:W-:Y:S01]  /*5a50*/  ULEA UR43, UR58, UR43, 0x18 ;  /* 0x0000002b3a2b7291 */ /* 0x000fe2000f8ec0ff */
[----:B------:R-:W-:Y:S01]  /*5a60*/  IMAD.SHL.U32 R5, R97, 0x4, RZ ;  /* 0x0000000461057824 */ /* 0x000fe200078e00ff */
[----:B------:R-:W-:Y:S01]  /*5a70*/  LOP3.LUT R4, R4, 0x200000, RZ, 0xc0, !PT ;  /* 0x0020000004047812 */ /* 0x000fe200078ec0ff */
[----:B------:R-:W-:Y:S01]  /*5a80*/  IMAD.SHL.U32 R7, R87, 0x400, RZ ;  /* 0x0000040057077824 */ /* 0x000fe200078e00ff */
[C---:B------:R-:W-:Y:S01]  /*5a90*/  LOP3.LUT R6, R85.reuse, 0x80, RZ, 0xc0, !PT ;  /* 0x0000008055067812 */ /* 0x040fe200078ec0ff */
[----:B------:R-:W-:Y:S01]  /*5aa0*/  UIADD3 UR4, UPT, UPT, UR43, 0x4200, URZ ;  /* 0x000042002b047890 */ /* 0x000fe2000fffe0ff */
[C---:B------:R-:W-:Y:S01]  /*5ab0*/  LOP3.LUT R84, R85.reuse, 0xb60, RZ, 0xc0, !PT ;  /* 0x00000b6055547812 */ /* 0x040fe200078ec0ff */
[----:B------:R-:W2:Y:S01]  /*5ac0*/  LDC.64 R80, c[0x0][0x8a8] ;  /* 0x00022a00ff507b82 */ /* 0x000ea20000000a00 */
[----:B------:R-:W-:Y:S01]  /*5ad0*/  UIADD3 UR5, UPT, UPT, UR43, 0x200, URZ ;  /* 0x000002002b057890 */ /* 0x000fe2000fffe0ff */
[----:B------:R-:W-:Y:S01]  /*5ae0*/  LOP3.LUT R37, R4, 0x400000, R37, 0xf8, !PT ;  /* 0x0040000004257812 */ /* 0x000fe200078ef825 */
[----:B------:R-:W-:Y:S01]  /*5af0*/  IMAD.MOV.U32 R36, RZ, RZ, RZ ;  /* 0x000000ffff247224 */ /* 0x000fe200078e00ff */
[----:B------:R-:W-:Y:S01]  /*5b00*/  LOP3.LUT R5, R6, 0x10, R5, 0xf8, !PT ;  /* 0x0000001006057812 */ /* 0x000fe200078ef805 */
[----:B------:R-:W-:Y:S01]  /*5b10*/  IMAD.MOV.U32 R91, RZ, RZ, RZ ;  /* 0x000000ffff5b7224 */ /* 0x000fe200078e00ff */
[----:B------:R-:W-:Y:S01]  /*5b20*/  LOP3.LUT R84, R84, 0x400, R7, 0xf8, !PT ;  /* 0x0000040054547812 */ /* 0x000fe200078ef807 */
[----:B------:R-:W-:Y:S01]  /*5b30*/  IMAD.U32 R98, RZ, RZ, UR5 ;  /* 0x00000005ff627e24 */ /* 0x000fe2000f8e00ff */
[----:B------:R-:W-:Y:S01]  /*5b40*/  LOP3.LUT P0, RZ, R85, 0x80, RZ, 0xc0, !PT ;  /* 0x0000008055ff7812 */ /* 0x000fe2000780c0ff */
[----:B------:R-:W3:Y:S01]  /*5b50*/  LDS R0, [UR43+0x180] ;  /* 0x0001802bff007984 */ /* 0x000ee20008000800 */
[----:B------:R-:W-:Y:S01]  /*5b60*/  LOP3.LUT R84, R84, R5, RZ, 0xfc, !PT ;  /* 0x0000000554547212 */ /* 0x000fe200078efcff */
[----:B------:R-:W-:Y:S01]  /*5b70*/  IMAD.U32 R96, RZ, RZ, UR4 ;  /* 0x00000004ff607e24 */ /* 0x000fe2000f8e00ff */
[----:B------:R-:W-:Y:S01]  /*5b80*/  P2R R4, PR, RZ, 0x1 ;  /* 0x00000001ff047803 */ /* 0x000fe20000000000 */
[----:B------:R-:W4:Y:S01]  /*5b90*/  LDCU UR57, c[0x0][0x370] ;  /* 0x00006e00ff3977ac */ /* 0x000f220008000800 */
[----:B------:R-:W-:Y:S01]  /*5ba0*/  LOP3.LUT R97, R97, 0x60, RZ, 0xc0, !PT ;  /* 0x0000006061617812 */ /* 0x000fe200078ec0ff */
[----:B------:R-:W1:Y:S01]  /*5bb0*/  LDCU.64 UR62, c[0x0][0x348] ;  /* 0x00006900ff3e77ac */ /* 0x000e620008000a00 */
[----:B------:R-:W1:Y:S01]  /*5bc0*/  LDCU UR42, c[0x0][0xb0c] ;  /* 0x00016180ff2a77ac */ /* 0x000e620008000800 */
[----:B------:R-:W1:Y:S01]  /*5bd0*/  LDCU UR39, c[0x0][0xb30] ;  /* 0x00016600ff2777ac */ /* 0x000e620008000800 */
[----:B------:R-:W1:Y:S01]  /*5be0*/  LDCU.64 UR46, c[0x0][0x888] ;  /* 0x00011100ff2e77ac */ /* 0x000e620008000a00 */
[----:B------:R-:W1:Y:S01]  /*5bf0*/  LDCU.64 UR40, c[0x0][0xb28] ;  /* 0x00016500ff2877ac */ /* 0x000e620008000a00 */
[----:B------:R-:W1:Y:S01]  /*5c00*/  LDCU.64 UR60, c[0x0][0x890] ;  /* 0x00011200ff3c77ac */ /* 0x000e620008000a00 */
[----:B------:R-:W1:Y:S01]  /*5c10*/  LDCU.128 UR52, c[0x0][0xb10] ;  /* 0x00016200ff3477ac */ /* 0x000e620008000c00 */
[----:B------:R-:W1:Y:S02]  /*5c20*/  LDCU UR56, c[0x0][0x374] ;  /* 0x00006e80ff3877ac */ /* 0x000e640008000800 */
[----:B-1234-:R-:W-:-:S07]  /*5c30*/  IMAD.IADD R37, R0, 0x1, R37 ;  /* 0x0000000100257824 */ /* 0x01efce00078e0225 */
.L_x_146:
[C---:B------:R-:W-:Y:S02]  /*5c40*/  LEA R3, R91.reuse, UR43, 0x3 ;  /* 0x0000002b5b037c11 */ /* 0x040fe4000f8e18ff */
[----:B------:R-:W-:Y:S02]  /*5c50*/  SHF.L.U32 R0, R94, 0x1f, RZ ;  /* 0x0000001f5e007819 */ /* 0x000fe400000006ff */
[----:B------:R-:W-:Y:S02]  /*5c60*/  LEA R5, R91, UR43, 0x4 ;  /* 0x0000002b5b057c11 */ /* 0x000fe4000f8e20ff */
[----:B------:R-:W1:Y:S02]  /*5c70*/  SYNCS.PHASECHK.TRANS64.TRYWAIT P0, [R3+URZ+0xd0], R0 ;  /* 0x0000d000030075a7 */ /* 0x000e6400080011ff */
[----:B-12---:R-:W-:Y:S05]  /*5c80*/  @!P0 BRA `(.L_x_105) ;  /* 0x0000005000648947 */ /* 0x006fea0003800000 */
.L_x_201:
        /* <DEDUP_REMOVED lines=11> */
[----:B------:R-:W-:Y:S01]  /*5d40*/  PLOP3.LUT P0, PT, PT, PT, UP1, 0x80, 0x8 ;  /* 0x000000000008781c */ /* 0x000fe20003f0f018 */
[----:B------:R-:W-:Y:S11]  /*5d50*/  UP2UR UR44, UPR, URZ, 0x2 ;  /* 0x00000002ff2c7883 */ /* 0x000ff60008000000 */
[----:B------:R-:W-:Y:S01]  /*5d60*/  @!UPT UIADD3 URZ, UPT, UPT, URZ, URZ, URZ ;  /* 0x000000fffffff290 */ /* 0x000fe2000fffe0ff */
[----:B-1----:R-:W-:Y:S02]  /*5d70*/  @P0 SHF.R.U32.HI R0, RZ, 0x10, R5 ;  /* 0x00000010ff000819 */ /* 0x002fe40000011605 */
        /* <DEDUP_REMOVED lines=12> */
[----:B------:R-:W2:Y:S01]  /*5e40*/  LDCU UR12, c[0x0][0xb20] ;  /* 0x00016400ff0c77ac */ /* 0x000ea20008000800 */
[----:B------:R-:W-:Y:S02]  /*5e50*/  UIMAD.WIDE.U32 UR4, UR56, UR55, URZ ;  /* 0x00000037380472a5 */ /* 0x000fe4000f8e00ff */
[----:B------:R-:W-:Y:S02]  /*5e60*/  UIMAD.WIDE.U32 UR6, UR57, UR52, URZ ;  /* 0x00000034390672a5 */ /* 0x000fe4000f8e00ff */
[----:B------:R-:W-:Y:S02]  /*5e70*/  UISETP.NE.AND UP0, UPT, UR54, 0x1, UPT ;  /* 0x000000013600788c */ /* 0x000fe4000bf05270 */
[----:B------:R-:W-:Y:S02]  /*5e80*/  UIMAD.WIDE.U32 UR8, UR37, UR55, URZ ;  /* 0x00000037250872a5 */ /* 0x000fe4000f8e00ff */
[----:B------:R-:W-:Y:S02]  /*5e90*/  UIMAD.WIDE.U32 UR10, UR38, UR52, URZ ;  /* 0x00000034260a72a5 */ /* 0x000fe4000f8e00ff */
[----:B------:R-:W-:Y:S02]  /*5ea0*/  UISETP.NE.AND UP1, UPT, UR42, 0x1, UPT ;  /* 0x000000012a00788c */ /* 0x000fe4000bf25270 */
[----:B------:R-:W-:Y:S01]  /*5eb0*/  UISETP.NE.AND UP2, UPT, UR45, 0x1, UPT ;  /* 0x000000012d00788c */ /* 0x000fe2000bf45270 */
[----:B------:R-:W-:Y:S02]  /*5ec0*/  UMOV UR4, UR5 ;  /* 0x0000000500047c82 */ /* 0x000fe40008000000 */
[----:B--2---:R-:W-:Y:S03]  /*5ed0*/  USHF.R.U32.HI UR5, URZ, UR12, UR4 ;  /* 0x0000000cff057299 */ /* 0x004fe60008011604 */
[----:B------:R-:W-:Y:S02]  /*5ee0*/  UMOV UR4, UR7 ;  /* 0x0000000700047c82 */ /* 0x000fe40008000000 */
[----:B------:R-:W-:Y:S02]  /*5ef0*/  USHF.R.U32.HI UR7, URZ, UR53, UR4 ;  /* 0x00000035ff077299 */ /* 0x000fe40008011604 */
[----:B------:R-:W-:Y:S02]  /*5f00*/  USEL UR4, UR56, UR5, !UP0 ;  /* 0x0000000538047287 */ /* 0x000fe4000c000000 */
[----:B------:R-:W-:Y:S01]  /*5f10*/  USEL UR7, UR57, UR7, !UP1 ;  /* 0x0000000739077287 */ /* 0x000fe2000c800000 */
[----:B------:R-:W-:Y:S01]  /*5f20*/  UMOV UR5, UR9 ;  /* 0x0000000900057c82 */ /* 0x000fe20008000000 */
[----:B------:R-:W-:Y:S02]  /*5f30*/  UIMAD.WIDE.U32 UR8, UR4, UR40, URZ ;  /* 0x00000028040872a5 */ /* 0x000fe4000f8e00ff */
[----:B------:R-:W-:Y:S03]  /*5f40*/  USHF.R.U32.HI UR6, URZ, UR12, UR5 ;  /* 0x0000000cff067299 */ /* 0x000fe60008011605 */
[----:B------:R-:W-:Y:S01]  /*5f50*/  UMOV UR5, UR11 ;  /* 0x0000000b00057c82 */ /* 0x000fe20008000000 */
[----:B------:R-:W-:Y:S02]  /*5f60*/  UIMAD.WIDE.U32 UR10, UR7, UR40, URZ ;  /* 0x00000028070a72a5 */ /* 0x000fe4000f8e00ff */
[----:B------:R-:W-:Y:S02]  /*5f70*/  USHF.R.U32.HI UR12, URZ, UR53, UR5 ;  /* 0x00000035ff0c7299 */ /* 0x000fe40008011605 */
[----:B------:R-:W-:Y:S01]  /*5f80*/  USEL UR6, UR37, UR6, !UP0 ;  /* 0x0000000625067287 */ /* 0x000fe2000c000000 */
[----:B------:R-:W-:Y:S02]  /*5f90*/  UMOV UR5, UR9 ;  /* 0x0000000900057c82 */ /* 0x000fe40008000000 */
[----:B------:R-:W-:Y:S01]  /*5fa0*/  UMOV UR10, UR11 ;  /* 0x0000000b000a7c82 */ /* 0x000fe20008000000 */
[----:B------:R-:W-:Y:S02]  /*5fb0*/  @UP2 USHF.R.U32.HI UR4, URZ, UR41, UR5 ;  /* 0x00000029ff042299 */ /* 0x000fe40008011605 */
[----:B------:R-:W-:Y:S02]  /*5fc0*/  @UP2 USHF.R.U32.HI UR7, URZ, UR41, UR10 ;  /* 0x00000029ff072299 */ /* 0x000fe4000801160a */
[----:B------:R-:W-:Y:S02]  /*5fd0*/  UIMAD UR4, UR45, UR4, URZ ;  /* 0x000000042d0472a4 */ /* 0x000fe4000f8e02ff */
        /* <DEDUP_REMOVED lines=8> */
[----:B------:R-:W-:Y:S02]  /*6060*/  USEL UR11, UR6, UR4, !UP2 ;  /* 0x00000004060b7287 */ /* 0x000fe4000d000000 */
[----:B------:R-:W-:Y:S02]  /*6070*/  UIADD3 UR8, UPT, UPT, -UR5, URZ, URZ ;  /* 0x000000ff05087290 */ /* 0x000fe4000fffe1ff */
[----:B------:R-:W-:Y:S01]  /*6080*/  UIADD3 UR10, UPT, UPT, -UR11, URZ, URZ ;  /* 0x000000ff0b0a7290 */ /* 0x000fe2000fffe1ff */
[----:B------:R-:W-:Y:S01]  /*6090*/  @!UP0 UMOV UR4, UR9 ;  /* 0x0000000900048c82 */ /* 0x000fe20008000000 */
[----:B------:R-:W-:Y:S02]  /*60a0*/  UIADD3 UR9, UPT, UPT, -UR6, URZ, URZ ;  /* 0x000000ff06097290 */ /* 0x000fe4000fffe1ff */
[----:B------:R-:W-:Y:S02]  /*60b0*/  @!UP0 USHF.R.U32.HI UR4, URZ, UR41, UR4 ;  /* 0x00000029ff048299 */ /* 0x000fe40008011604 */
[----:B------:R-:W-:Y:S02]  /*60c0*/  UIMAD UR10, UR45, UR10, UR6 ;  /* 0x0000000a2d0a72a4 */ /* 0x000fe4000f8e0206 */
[----:B------:R-:W-:Y:S04]  /*60d0*/  @!UP0 USEL UR4, UR5, UR4, !UP2 ;  /* 0x0000000405048287 */ /* 0x000fe8000d000000 */
[----:B------:R-:W-:Y:S02]  /*60e0*/  @!UP0 UIMAD UR10, UR7, UR10, UR4 ;  /* 0x0000000a070a82a4 */ /* 0x000fe4000f8e0204 */
[----:B------:R-:W-:Y:S02]  /*60f0*/  @!UP0 UIADD3 UR11, UPT, UPT, UR11, -UR4, URZ ;  /* 0x800000040b0b8290 */ /* 0x000fe4000fffe0ff */
[----:B------:R-:W-:Y:S02]  /*6100*/  UIMAD UR7, UR42, UR8, UR38 ;  /* 0x000000082a0772a4 */ /* 0x000fe4000f8e0226 */
[----:B------:R-:W-:Y:S02]  /*6110*/  @!UP0 UIMAD UR6, UR11, UR45, UR5 ;  /* 0x0000002d0b0682a4 */ /* 0x000fe4000f8e0205 */
[----:B------:R-:W-:Y:S01]  /*6120*/  UIMAD UR4, UR54, UR9, UR37 ;  /* 0x00000009360472a4 */ /* 0x000fe2000f8e0225 */
[----:B------:R-:W-:Y:S02]  /*6130*/  @!UP0 UMOV UR5, UR10 ;  /* 0x0000000a00058c82 */ /* 0x000fe40008000000 */
[----:B------:R-:W-:Y:S02]  /*6140*/  UIMAD UR38, UR5, UR42, UR7 ;  /* 0x0000002a052672a4 */ /* 0x000fe4000f8e0207 */
[----:B------:R-:W-:Y:S11]  /*6150*/  UIMAD UR37, UR6, UR54, UR4 ;  /* 0x00000036062572a4 */ /* 0x000ff6000f8e0204 */
[----:B------:R-:W-:Y:S01]  /*6160*/  @!UPT UIADD3 URZ, UPT, UPT, URZ, URZ, URZ ;  /* 0x000000fffffff290 */ /* 0x000fe2000fffe0ff */
.L_x_106:
[----:B------:R-:W-:Y:S01]  /*6170*/  UISETP.NE.AND UP0, UPT, UR39, 0x1, UPT ;  /* 0x000000012700788c */ /* 0x000fe2000bf05270 */
[----:B------:R-:W-:Y:S01]  /*6180*/  IADD3 R91, PT, PT, R91, 0x1, RZ ;  /* 0x000000015b5b7810 */ /* 0x000fe20007ffe0ff */
[----:B------:R-:W-:Y:S02]  /*6190*/  UIADD3 UR11, UPT, UPT, UR43, 0x200, URZ ;  /* 0x000002002b0b7890 */ /* 0x000fe4000fffe0ff */
[----:B------:R-:W-:Y:S02]  /*61a0*/  USHF.L.U32 UR50, UR20, 0x6, URZ ;  /* 0x0000000614327899 */ /* 0x000fe400080006ff */
[----:B------:R-:W-:Y:S05]  /*61b0*/  USHF.L.U32 UR49, UR32, 0x8, URZ ;  /* 0x0000000820317899 */ /* 0x000fea00080006ff */
[----:B------:R-:W2:Y:S01]  /*61c0*/  @!UP0 LDCU.128 UR12, c[0x0][0xb10] ;  /* 0x00016200ff0c87ac */ /* 0x000ea20008000c00 */
[----:B------:R-:W3:Y:S01]  /*61d0*/  @!UP0 LDCU UR5, c[0x0][0xb0c] ;  /* 0x00016180ff0587ac */ /* 0x000ee20008000800 */
[----:B------:R-:W4:Y:S01]  /*61e0*/  @!UP0 LDCU UR10, c[0x0][0xb20] ;  /* 0x00016400ff0a87ac */ /* 0x000f220008000800 */
[----:B--2---:R-:W-:Y:S02]  /*61f0*/  UIMAD.WIDE.U32 UR8, UR38, UR12, URZ ;  /* 0x0000000c260872a5 */ /* 0x004fe4000f8e00ff */
[----:B------:R-:W-:Y:S02]  /*6200*/  UIMAD.WIDE.U32 UR6, UR37, UR15, URZ ;  /* 0x0000000f250672a5 */ /* 0x000fe4000f8e00ff */
[----:B------:R-:W-:Y:S03]  /*6210*/  @!UP0 UISETP.NE.AND UP1, UPT, UR14, 0x1, UPT ;  /* 0x000000010e00888c */ /* 0x000fe6000bf25270 */
[----:B------:R-:W-:Y:S01]  /*6220*/  @!UP0 UMOV UR4, UR9 ;  /* 0x0000000900048c82 */ /* 0x000fe20008000000 */
[----:B---3--:R-:W-:Y:S02]  /*6230*/  @!UP0 UISETP.NE.AND UP2, UPT, UR5, 0x1, UPT ;  /* 0x000000010500888c */ /* 0x008fe4000bf45270 */
[----:B------:R-:W-:Y:S01]  /*6240*/  @!UP0 USHF.R.U32.HI UR4, URZ, UR13, UR4 ;  /* 0x0000000dff048299 */ /* 0x000fe20008011604 */
[----:B------:R-:W-:Y:S02]  /*6250*/  @!UP0 UMOV UR6, UR7 ;  /* 0x0000000700068c82 */ /* 0x000fe40008000000 */
[----:B----4-:R-:W-:Y:S02]  /*6260*/  @!UP0 USHF.R.U32.HI UR6, URZ, UR10, UR6 ;  /* 0x0000000aff068299 */ /* 0x010fe40008011606 */
[----:B------:R-:W-:Y:S02]  /*6270*/  @!UP0 USEL UR7, UR38, UR4, !UP2 ;  /* 0x0000000426078287 */ /* 0x000fe4000d000000 */
[----:B------:R-:W-:Y:S04]  /*6280*/  @!UP0 USEL UR6, UR37, UR6, !UP1 ;  /* 0x0000000625068287 */ /* 0x000fe8000c800000 */
[----:B------:R-:W-:Y:S02]  /*6290*/  @!UP0 UIADD3 UR4, UPT, UPT, -UR7, UR6, URZ ;  /* 0x0000000607048290 */ /* 0x000fe4000fffe1ff */
[----:B------:R-:W-:Y:S02]  /*62a0*/  @!UP0 UIADD3 UR6, UPT, UPT, UR7, -UR6, URZ ;  /* 0x8000000607068290 */ /* 0x000fe4000fffe0ff */
[----:B------:R-:W-:Y:S02]  /*62b0*/  @!UP0 UIMAD UR38, UR4, UR5, UR38 ;  /* 0x00000005042682a4 */ /* 0x000fe4000f8e0226 */
[----:B------:R-:W-:Y:S02]  /*62c0*/  @!UP0 UIMAD UR37, UR6, UR14, UR37 ;  /* 0x0000000e062582a4 */ /* 0x000fe4000f8e0225 */
[----:B------:R-:W-:Y:S09]  /*62d0*/  ULOP3.LUT UP0, URZ, UR11, 0x90, URZ, 0xc0, !UPT ;  /* 0x000000900bff7892 */ /* 0x000ff2000f80c0ff */
[----:B------:R-:W-:Y:S05]  /*62e0*/  BRA.U !UP0, `(.L_x_107) ;  /* 0x0000000108407547 */ /* 0x000fea000b800000 */
[----:B------:R-:W2:Y:S01]  /*62f0*/  LDCU.64 UR8, c[0x4][0x88] ;  /* 0x01001100ff0877ac */ /* 0x000ea20008000a00 */
[----:B------:R-:W-:Y:S01]  /*6300*/  MOV R3, 0x0 ;  /* 0x0000000000037802 */ /* 0x000fe20000000f00 */
[----:B------:R-:W-:Y:S02]  /*6310*/  HFMA2 R12, -RZ, RZ, 0, 5.9604644775390625e-08 ;  /* 0x00000001ff0c7431 */ /* 0x000fe400000001ff */
[----:B------:R-:W-:Y:S02]  /*6320*/  IMAD.MOV.U32 R8, RZ, RZ, 0x70 ;  /* 0x00000070ff087424 */ /* 0x000fe400078e00ff */
[----:B------:R-:W-:Y:S01]  /*6330*/  IMAD.MOV.U32 R13, RZ, RZ, RZ ;  /* 0x000000ffff0d7224 */ /* 0x000fe200078e00ff */
[----:B------:R-:W3:Y:S01]  /*6340*/  LDCU.64 UR6, c[0x4][0x90] ;  /* 0x01001200ff0677ac */ /* 0x000ee20008000a00 */
[----:B------:R-:W4:Y:S01]  /*6350*/  LDC.64 R2, c[0x4][R3] ;  /* 0x0100000003027b82 */ /* 0x000f220000000a00 */
[----:B------:R-:W1:Y:S01]  /*6360*/  LDCU.64 UR4, c[0x4][0x8] ;  /* 0x01000100ff0477ac */ /* 0x000e620008000a00 */
[----:B--2---:R-:W-:Y:S01]  /*6370*/  MOV R5, UR9 ;  /* 0x0000000900057c02 */ /* 0x004fe20008000f00 */
[----:B------:R-:W-:Y:S01]  /*6380*/  IMAD.U32 R4, RZ, RZ, UR8 ;  /* 0x00000008ff047e24 */ /* 0x000fe2000f8e00ff */
[----:B---3--:R-:W-:Y:S01]  /*6390*/  MOV R7, UR7 ;  /* 0x0000000700077c02 */ /* 0x008fe20008000f00 */
[----:B------:R-:W-:Y:S01]  /*63a0*/  IMAD.U32 R6, RZ, RZ, UR6 ;  /* 0x00000006ff067e24 */ /* 0x000fe2000f8e00ff */
[----:B-1----:R-:W-:Y:S01]  /*63b0*/  MOV R11, UR5 ;  /* 0x00000005000b7c02 */ /* 0x002fe20008000f00 */
[----:B------:R-:W-:Y:S02]  /*63c0*/  IMAD.U32 R10, RZ, RZ, UR4 ;  /* 0x00000004ff0a7e24 */ /* 0x000fe4000f8e00ff */
[----:B------:R-:W-:Y:S07]  /*63d0*/  LEPC R20, `(.L_x_107) ;  /* 0x000000001014794e */ /* 0x000fee0000000000 */
[----:B----45:R-:W-:Y:S05]  /*63e0*/  CALL.ABS.NOINC R2 ;  /* 0x0000000002007343 */ /* 0x030fea0003c00000 */
.L_x_107:
[----:B------:R-:W-:Y:S01]  /*63f0*/  LOP3.LUT P0, RZ, R96, 0x90, RZ, 0xc0, !PT ;  /* 0x0000009060ff7812 */ /* 0x000fe2000780c0ff */
[----:B------:R-:W-:Y:S11]  /*6400*/  BSSY.RECONVERGENT B6, `(.L_x_108) ;  /* 0x0000013000067945 */ /* 0x000ff60003800200 */
[----:B------:R-:W-:Y:S01]  /*6410*/  @!UPT UIADD3 URZ, UPT, UPT, URZ, URZ, URZ ;  /* 0x000000fffffff290 */ /* 0x000fe2000fffe0ff */
[----:B------:R-:W-:Y:S05]  /*6420*/  @!P0 BRA `(.L_x_109) ;  /* 0x0000000000408947 */ /* 0x000fea0003800000 */
        /* <DEDUP_REMOVED lines=16> */
.L_x_109:
[----:B------:R-:W-:Y:S05]  /*6530*/  BSYNC.RECONVERGENT B6 ;  /* 0x0000000000067941 */ /* 0x000fea0003800200 */
.L_x_108:
[----:B------:R-:W-:Y:S01]  /*6540*/  R2UR UR4, R89 ;  /* 0x00000000590472ca */ /* 0x000fe200000e0000 */
[----:B------:R-:W-:Y:S01]  /*6550*/  UISETP.NE.U32.AND UP0, UPT, UR60, URZ, UPT ;  /* 0x000000ff3c00728c */ /* 0x000fe2000bf05070 */
[----:B------:R-:W-:Y:S02]  /*6560*/  ISETP.NE.U32.AND P4, PT, R82, RZ, PT ;  /* 0x000000ff5200720c */ /* 0x000fe40003f85070 */
[----:B------:R-:W-:Y:S01]  /*6570*/  ISETP.NE.U32.AND P2, PT, RZ, UR46, PT ;  /* 0x0000002eff007c0c */ /* 0x000fe2000bf45070 */
[----:B------:R-:W-:Y:S01]  /*6580*/  UISETP.NE.AND.EX UP1, UPT, UR61, URZ, UPT, UP0 ;  /* 0x000000ff3d00728c */ /* 0x000fe2000bf25300 */
[----:B------:R-:W-:Y:S01]  /*6590*/  ISETP.NE.AND.EX P4, PT, R83, RZ, PT, P4 ;  /* 0x000000ff5300720c */ /* 0x000fe20003f85340 */
[----:B------:R-:W-:Y:S01]  /*65a0*/  UPLOP3.LUT UP0, UPT, UPT, UPT, UPT, 0x40, 0x4 ;  /* 0x000000000004789c */ /* 0x000fe20003f0e870 */
[----:B------:R-:W-:Y:S05]  /*65b0*/  ISETP.NE.AND.EX P2, PT, RZ, UR47, PT, P2 ;  /* 0x0000002fff007c0c */ /* 0x000fea000bf45320 */
[----:B------:R-:W-:Y:S06]  /*65c0*/  UISETP.NE.AND UP2, UPT, UR4, URZ, UPT ;  /* 0x000000ff0400728c */ /* 0x000fec000bf45270 */
[----:B------:R-:W-:Y:S05]  /*65d0*/  PLOP3.LUT P1, PT, PT, PT, UP2, 0x80, 0x8 ;  /* 0x000000000008781c */ /* 0x000fea0003f2f028 */
[----:B------:R-:W-:Y:S06]  /*65e0*/  @UP2 UPLOP3.LUT UP0, UPT, UPT, UPT, UP1, 0x80, 0x8 ;  /* 0x000000000008289c */ /* 0x000fec0003f0f010 */
[----:B------:R-:W-:Y:S01]  /*65f0*/  PLOP3.LUT P0, PT, PT, PT, UP0, 0x80, 0x8 ;  /* 0x000000000008781c */ /* 0x000fe20003f0f008 */
[----:B------:R-:W-:Y:S01]  /*6600*/  @!UPT UIADD3 URZ, UPT, UPT, URZ, URZ, URZ ;  /* 0x000000fffffff290 */ /* 0x000fe2000fffe0ff */
[----:B------:R-:W-:Y:S11]  /*6610*/  BRA.U !UP1, `(.L_x_110) ;  /* 0x00000001093c7547 */ /* 0x000ff6000b800000 */
[----:B------:R-:W-:Y:S01]  /*6620*/  UISETP.NE.U32.AND UP0, UPT, UR46, URZ, UPT ;  /* 0x000000ff2e00728c */ /* 0x000fe2000bf05070 */
[----:B-1----:R-:W-:Y:S01]  /*6630*/  HFMA2 R0, -RZ, RZ, 0, 5.9604644775390625e-08 ;  /* 0x00000001ff007431 */ /* 0x002fe200000001ff */
[----:B------:R-:W1:Y:S01]  /*6640*/  LDCU.64 UR8, c[0x0][0x358] ;  /* 0x00006b00ff0877ac */ /* 0x000e620008000a00 */
[----:B------:R-:W-:Y:S01]  /*6650*/  IMAD.MOV.U32 R86, RZ, RZ, 0x1 ;  /* 0x00000001ff567424 */ /* 0x000fe200078e00ff */
[----:B------:R-:W-:Y:S06]  /*6660*/  UISETP.NE.AND.EX UP0, UPT, UR47, URZ, UPT, UP0 ;  /* 0x000000ff2f00728c */ /* 0x000fec000bf05300 */
[----:B------:R-:W-:Y:S05]  /*6670*/  PLOP3.LUT P3, PT, PT, PT, UP0, 0x80, 0x8 ;  /* 0x000000000008781c */ /* 0x000fea0003f6f008 */
[----:B------:R-:W2:Y:S01]  /*6680*/  @UP0 LDCU.64 UR4, c[0x0][0x888] ;  /* 0x00011100ff0407ac */ /* 0x000ea20008000a00 */
[----:B------:R-:W-:Y:S07]  /*6690*/  @UP0 UIMAD UR6, UR36, UR60, URZ ;  /* 0x0000003c240602a4 */ /* 0x000fee000f8e02ff */
[----:B------:R-:W-:Y:S01]  /*66a0*/  @!P3 PRMT R86, R0, 0x7610, R86 ;  /* 0x000076100056b816 */ /* 0x000fe20000000056 */
[----:B--2---:R-:W-:Y:S06]  /*66b0*/  @UP0 UIMAD.WIDE UR4, UR6, 0x4, UR4 ;  /* 0x00000004060408a5 */ /* 0x004fec000f8e0204 */
[----:B------:R-:W-:Y:S01]  /*66c0*/  IMAD.U32 R2, RZ, RZ, UR4 ;  /* 0x00000004ff027e24 */ /* 0x000fe2000f8e00ff */
[----:B------:R-:W-:Y:S04]  /*66d0*/  MOV R3, UR5 ;  /* 0x0000000500037c02 */ /* 0x000fe80008000f00 */
[----:B------:R-:W2:Y:S01]  /*66e0*/  @!UP0 LDCU UR4, c[0x0][0x880] ;  /* 0x00011000ff0487ac */ /* 0x000ea20008000800 */
[----:B-1---5:R3:W5:Y:S02]  /*66f0*/  @P3 LDG.E R41, desc[UR8][R2.64] ;  /* 0x0000000802293981 */ /* 0x022764000c1e1900 */
[----:B--23--:R-:W-:Y:S02]  /*6700*/  @!P3 IMAD.U32 R41, RZ, RZ, UR4 ;  /* 0x00000004ff29be24 */ /* 0x00cfe4000f8e00ff */
.L_x_110:
[----:B------:R-:W-:Y:S05]  /*6710*/  @!P4 BRA `(.L_x_111) ;  /* 0x000000000024c947 */ /* 0x000fea0003800000 */
[----:B------:R-:W-:Y:S01]  /*6720*/  ISETP.NE.U32.AND P3, PT, R80, RZ, PT ;  /* 0x000000ff5000720c */ /* 0x000fe20003f65070 */
[----:B------:R-:W2:Y:S03]  /*6730*/  LDCU.64 UR4, c[0x0][0x358] ;  /* 0x00006b00ff0477ac */ /* 0x000ea60008000a00 */
[----:B------:R-:W-:Y:S11]  /*6740*/  ISETP.NE.AND.EX P3, PT, R81, RZ, PT, P3 ;  /* 0x000000ff5100720c */ /* 0x000ff60003f65330 */
[----:B------:R-:W-:Y:S02]  /*6750*/  @!UPT UIADD3 URZ, UPT, UPT, URZ, URZ, URZ ;  /* 0x000000fffffff290 */ /* 0x000fe4000fffe0ff */
[----:B------:R-:W3:Y:S01]  /*6760*/  @P3 LDC.64 R2, c[0x0][0x8a8] ;  /* 0x00022a00ff023b82 */ /* 0x000ee20000000a00 */
[----:B-1----:R-:W-:Y:S04]  /*6770*/  @P3 IMAD R0, R82, UR36, RZ ;  /* 0x0000002452003c24 */ /* 0x002fe8000f8e02ff */
[----:B---3--:R-:W-:Y:S05]  /*6780*/  @P3 IMAD.WIDE R2, R0, 0x4, R2 ;  /* 0x0000000400023825 */ /* 0x008fea00078e0202 */
[----:B--2--5:R2:W5:Y:S02]  /*6790*/  @P3 LDG.E R38, desc[UR4][R2.64] ;  /* 0x0000000402263981 */ /* 0x024564000c1e1900 */
[----:B--2---:R-:W3:Y:S02]  /*67a0*/  @!P3 LDC R38, c[0x0][0x8a0] ;  /* 0x00022800ff26bb82 */ /* 0x004ee40000000800 */
.L_x_111:
[----:B-----5:R-:W-:Y:S01]  /*67b0*/  FSETP.NEU.AND P4, PT, R41, RZ, PT ;  /* 0x000000ff2900720b */ /* 0x020fe20003f8d000 */
[----:B------:R-:W-:Y:S01]  /*67c0*/  BSSY B1, `(.L_x_112) ;  /* 0x0000041000017945 */ /* 0x000fe20003800000 */
[----:B------:R-:W-:Y:S01]  /*67d0*/  SEL R3, RZ, 0xffffffff, P2 ;  /* 0xffffffffff037807 */ /* 0x000fe20001000000 */
[----:B------:R-:W-:Y:S01]  /*67e0*/  IMAD.MOV.U32 R71, RZ, RZ, 0x1 ;  /* 0x00000001ff477424 */ /* 0x000fe200078e00ff */
[----:B------:R-:W-:Y:S01]  /*67f0*/  LOP3.LUT P3, RZ, R86, 0xff, RZ, 0xc0, !PT ;  /* 0x000000ff56ff7812 */ /* 0x000fe2000786c0ff */
[C---:B------:R-:W-:Y:S01]  /*6800*/  IMAD R39, R36.reuse, 0x80, R37 ;  /* 0x0000008024277824 */ /* 0x040fe200078e0225 */
[----:B-1----:R-:W-:Y:S02]  /*6810*/  @P1 SEL R0, RZ, 0xffffffff, P4 ;  /* 0xffffffffff001807 */ /* 0x002fe40002000000 */
[----:B------:R-:W-:Y:S02]  /*6820*/  CS2R R78, SRZ ;  /* 0x00000000004e7805 */ /* 0x000fe4000001ff00 */
[----:B------:R-:W-:Y:S02]  /*6830*/  LEA R5, R93, UR43, 0x3 ;  /* 0x0000002b5d057c11 */ /* 0x000fe4000f8e18ff */
[----:B------:R-:W-:Y:S02]  /*6840*/  CS2R R76, SRZ ;  /* 0x00000000004c7805 */ /* 0x000fe4000001ff00 */
[----:B------:R-:W-:Y:S02]  /*6850*/  @P0 SEL R0, R3, R0, !P3 ;  /* 0x0000000003000207 */ /* 0x000fe40005800000 */
[----:B------:R-:W-:Y:S02]  /*6860*/  CS2R R74, SRZ ;  /* 0x00000000004a7805 */ /* 0x000fe4000001ff00 */
[----:B------:R-:W-:Y:S02]  /*6870*/  LEA R90, R36, UR43, 0x3 ;  /* 0x0000002b245a7c11 */ /* 0x000fe4000f8e18ff */
[----:B------:R-:W-:Y:S02]  /*6880*/  CS2R R72, SRZ ;  /* 0x0000000000487805 */ /* 0x000fe4000001ff00 */
[----:B------:R-:W-:Y:S02]  /*6890*/  @P1 LOP3.LUT R0, R0, 0x1, RZ, 0xc0, !PT ;  /* 0x0000000100001812 */ /* 0x000fe400078ec0ff */
[----:B------:R-:W-:Y:S02]  /*68a0*/  SHF.L.U32 R7, R95, 0x1f, RZ ;  /* 0x0000001f5f077819 */ /* 0x000fe400000006ff */
[----:B------:R-:W-:Y:S02]  /*68b0*/  ISETP.NE.U32.OR P6, PT, R0, 0x1, !P1 ;  /* 0x000000010000780c */ /* 0x000fe40004fc5470 */
[----:B------:R-:W-:Y:S02]  /*68c0*/  PLOP3.LUT P2, PT, PT, PT, UP1, 0x80, 0x8 ;  /* 0x000000000008781c */ /* 0x000fe40003f4f018 */
[----:B------:R-:W-:Y:S02]  /*68d0*/  SEL R0, RZ, 0xffffffff, P4 ;  /* 0xffffffffff007807 */ /* 0x000fe40002000000 */
[----:B------:R-:W-:Y:S07]  /*68e0*/  P2R R102, PR, RZ, 0x40 ;  /* 0x00000040ff667803 */ /* 0x000fee0000000000 */
[----:B------:R-:W-:Y:S02]  /*68f0*/  @P6 SHF.L.U32 R2, R92, 0x1f, RZ ;  /* 0x0000001f5c026819 */ /* 0x000fe400000006ff */
[----:B------:R-:W-:Y:S02]  /*6900*/  @P2 SEL R0, R3, R0, !P3 ;  /* 0x0000000003002207 */ /* 0x000fe40005800000 */
[----:B------:R-:W1:Y:S02]  /*6910*/  @P6 SYNCS.PHASECHK.TRANS64.TRYWAIT P1, [R5+URZ+0x80], R2 ;  /* 0x00008002050065a7 */ /* 0x000e6400080211ff */
[----:B------:R-:W-:Y:S04]  /*6920*/  LOP3.LUT R0, R0, 0x1, RZ, 0xc0, !PT ;  /* 0x0000000100007812 */ /* 0x000fe800078ec0ff */
[----:B------:R-:W-:Y:S04]  /*6930*/  ISETP.NE.U32.AND P5, PT, R0, 0x1, PT ;  /* 0x000000010000780c */ /* 0x000fe80003fa5070 */
[----:B------:R-:W-:Y:S01]  /*6940*/  P2R R100, PR, RZ, 0x20 ;  /* 0x00000020ff647803 */ /* 0x000fe20000000000 */
[----:B------:R2:W4:Y:S01]  /*6950*/  SYNCS.PHASECHK.TRANS64.TRYWAIT P0, [R90+URZ+0xf0], R7 ;  /* 0x0000f0075a0075a7 */ /* 0x00052200080011ff */
[----:B-1----:R-:W-:Y:S01]  /*6960*/  @P6 SEL R71, RZ, 0x1, !P1 ;  /* 0x00000001ff476807 */ /* 0x002fe20004800000 */
[----:B--2---:R-:W-:Y:S06]  /*6970*/  @!P6 BRA `(.L_x_113) ;  /* 0x000000000094e947 */ /* 0x004fec0003800000 */
[----:B------:R-:W-:Y:S01]  /*6980*/  @P5 IMAD R4, R93, 0x1000, R84 ;  /* 0x000010005d045824 */ /* 0x000fe200078e0254 */
[----:B------:R-:W-:Y:S01]  /*6990*/  LOP3.LUT P6, RZ, R85, 0x80, RZ, 0xc0, !PT ;  /* 0x0000008055ff7812 */ /* 0x000fe200078cc0ff */
[----:B------:R-:W1:Y:S01]  /*69a0*/  S2R R0, SR_CgaCtaId ;  /* 0x0000000000007919 */ /* 0x000e620000008800 */
[----:B------:R-:W-:Y:S01]  /*69b0*/  ISETP.NE.AND P2, PT, R71, RZ, PT ;  /* 0x000000ff4700720c */ /* 0x000fe20003f45270 */
[----:B------:R-:W-:Y:S01]  /*69c0*/  @P5 VIADD R3, R4, UR43 ;  /* 0x0000002b04035c36 */ /* 0x000fe20008000000 */
[----:B------:R-:W-:Y:S01]  /*69d0*/  PLOP3.LUT P1, PT, PT, PT, PT, 0x8, 0x80 ;  /* 0x000000000080781c */ /* 0x000fe20003f2e170 */
[----:B------:R-:W-:Y:S01]  /*69e0*/  BSSY B0, `(.L_x_114) ;  /* 0x000000d000007945 */ /* 0x000fe20003800000 */
[----:B------:R-:W-:Y:S01]  /*69f0*/  @P5 PLOP3.LUT P1, PT, P6, PT, PT, 0x80, 0x8 ;  /* 0x000000000008581c */ /* 0x000fe2000372f070 */
[C---:B------:R-:W-:Y:S01]  /*6a00*/  @P5 VIADD R2, R3.reuse, 0x200 ;  /* 0x0000020003025836 */ /* 0x040fe20000000000 */
[----:B------:R-:W-:Y:S01]  /*6a10*/  CS2R R74, SRZ ;  /* 0x00000000004a7805 */ /* 0x000fe2000001ff00 */
[----:B------:R-:W-:Y:S01]  /*6a20*/  @P5 VIADD R3, R3, 0x210 ;  /* 0x0000021003035836 */ /* 0x000fe20000000000 */
[----:B------:R-:W-:Y:S02]  /*6a30*/  CS2R R72, SRZ ;  /* 0x0000000000487805 */ /* 0x000fe4000001ff00 */
[----:B------:R-:W-:Y:S02]  /*6a40*/  CS2R R78, SRZ ;  /* 0x00000000004e7805 */ /* 0x000fe4000001ff00 */
[----:B------:R-:W-:Y:S05]  /*6a50*/  CS2R R76, SRZ ;  /* 0x00000000004c7805 */ /* 0x000fea000001ff00 */
[----:B------:R-:W-:Y:S01]  /*6a60*/  @P1 VIADD R3, R2, 0xfffffff0 ;  /* 0xfffffff002031836 */ /* 0x000fe20000000000 */
[----:B------:R-:W-:Y:S06]  /*6a70*/  @P2 BRA `(.L_x_115) ;  /* 0x00000000000c2947 */ /* 0x000fec0003800000 */
[----:B------:R-:W-:Y:S04]  /*6a80*/  SHF.L.U32 R2, R92, 0x1f, RZ ;  /* 0x0000001f5c027819 */ /* 0x000fe800000006ff */
[----:B------:R-:W2:Y:S02]  /*6a90*/  SYNCS.PHASECHK.TRANS64.TRYWAIT P1, [R5+URZ+0x80], R2 ;  /* 0x00008002050075a7 */ /* 0x000ea400080211ff */
[----:B--2---:R-:W-:Y:S05]  /*6aa0*/  @!P1 BRA `(.L_x_116) ;  /* 0x0000004000f09947 */ /* 0x004fea0003800000 */
.L_x_115:
[----:B------:R-:W-:Y:S05]  /*6ab0*/  BSYNC B0 ;  /* 0x0000000000007941 */ /* 0x000fea0003800000 */
.L_x_114:
[----:B------:R-:W-:Y:S01]  /*6ac0*/  ISETP.NE.AND P1, PT, R100, RZ, PT ;  /* 0x000000ff6400720c */ /* 0x000fe20003f25270 */
[----:B--2---:R-:W-:Y:S02]  /*6ad0*/  VIADD R5, R5, 0xa0 ;  /* 0x000000a005057836 */ /* 0x004fe40000000000 */
[----:B------:R-:W-:Y:S03]  /*6ae0*/  VIADD R93, R93, 0x1 ;  /* 0x000000015d5d7836 */ /* 0x000fe60000000000 */
[----:B-1----:R-:W-:Y:S07]  /*6af0*/  PRMT R0, R0, 0x654, R5 ;  /* 0x0000065400007816 */ /* 0x002fee0000000005 */
[----:B------:R1:W2:Y:S04]  /*6b00*/  @P1 LDS.128 R72, [R4+UR43+0x200] ;  /* 0x0002002b04481984 */ /* 0x0002a80008000c00 */
[----:B------:R1:W1:Y:S01]  /*6b10*/  @P1 LDS.128 R76, [R3] ;  /* 0x00000000034c1984 */ /* 0x0002620000000c00 */
[C---:B------:R-:W-:Y:S01]  /*6b20*/  ISETP.NE.AND P1, PT, R93.reuse, 0x4, PT ;  /* 0x000000045d00780c */ /* 0x040fe20003f25270 */
[----:B------:R-:W-:Y:S01]  /*6b30*/  @!PT LDS RZ, [RZ] ;  /* 0x00000000fffff984 */ /* 0x000fe20000000800 */
[----:B------:R-:W-:Y:S01]  /*6b40*/  @!PT LDS RZ, [RZ] ;  /* 0x00000000fffff984 */ /* 0x000fe20000000800 */
[----:B------:R-:W-:Y:S01]  /*6b50*/  @!PT LDS RZ, [RZ] ;  /* 0x00000000fffff984 */ /* 0x000fe20000000800 */
[----:B------:R-:W-:Y:S01]  /*6b60*/  @!PT LDS RZ, [RZ] ;  /* 0x00000000fffff984 */ /* 0x000fe20000000800 */
[----:B------:R5:W-:Y:S06]  /*6b70*/  MEMBAR.ALL.CTA ;  /* 0x0000000000007992 */ /* 0x000bec0000008000 */
[----:B-----5:R-:W5:Y:S01]  /*6b80*/  FENCE.VIEW.ASYNC.S ;  /* 0x00000000000073c6 */ /* 0x020f620000000000 */
[----:B------:R-:W-:Y:S02]  /*6b90*/  SEL R5, RZ, 0x1, P1 ;  /* 0x00000001ff057807 */ /* 0x000fe40000800000 */
[----:B------:R-:W-:Y:S02]  /*6ba0*/  SEL R93, R93, RZ, P1 ;  /* 0x000000ff5d5d7207 */ /* 0x000fe40000800000 */
[----:B------:R-:W-:Y:S01]  /*6bb0*/  LOP3.LUT R92, R92, R5, RZ, 0x3c, !PT ;  /* 0x000000055c5c7212 */ /* 0x000fe200078e3cff */
[----:B-----5:R1:W-:Y:S06]  /*6bc0*/  SYNCS.ARRIVE.TRANS64.RED.A1T0 RZ, [R0+URZ], RZ ;  /* 0x000000ff00ff79a7 */ /* 0x0203ec00081004ff */
.L_x_113:
[----:B------:R-:W-:Y:S05]  /*6bd0*/  BSYNC B1 ;  /* 0x0000000000017941 */ /* 0x000fea0003800000 */
.L_x_112:
[----:B-1----:R-:W-:Y:S04]  /*6be0*/  SHF.R.U32.HI R0, RZ, 0x15, R39 ;  /* 0x00000015ff007819 */ /* 0x002fe80000011627 */
[----:B------:R-:W-:Y:S01]  /*6bf0*/  LOP3.LUT P1, RZ, R0, 0x3, R87, 0x48, !PT ;  /* 0x0000000300ff7812 */ /* 0x000fe20007824857 */
[----:B------:R-:W-:Y:S01]  /*6c00*/  @!UPT UIADD3 URZ, UPT, UPT, URZ, URZ, URZ ;  /* 0x000000fffffff290 */ /* 0x000fe2000fffe0ff */
[----:B----4-:R-:W-:Y:S11]  /*6c10*/  @P0 BRA `(.L_x_117) ;  /* 0x0000000000080947 */ /* 0x010ff60003800000 */
[----:B------:R-:W1:Y:S02]  /*6c20*/  SYNCS.PHASECHK.TRANS64.TRYWAIT P0, [R90+URZ+0xf0], R7 ;  /* 0x0000f0075a0075a7 */ /* 0x000e6400080011ff */
[----:B-1----:R-:W-:Y:S05]  /*6c30*/  @!P0 BRA `(.L_x_118) ;  /* 0x0000004000a08947 */ /* 0x002fea0003800000 */
.L_x_117:
[----:B------:R-:W-:Y:S05]  /*6c40*/  @!P1 BRA `(.L_x_119) ;  /* 0x0000000000409947 */ /* 0x000fea0003800000 */
[----:B------:R-:W4:Y:S01]  /*6c50*/  LDCU.64 UR8, c[0x4][0x78] ;  /* 0x01000f00ff0877ac */ /* 0x000f220008000a00 */
[----:B------:R-:W-:Y:S01]  /*6c60*/  MOV R3, 0x0 ;  /* 0x0000000000037802 */ /* 0x000fe20000000f00 */
[----:B------:R-:W-:Y:S02]  /*6c70*/  HFMA2 R12, -RZ, RZ, 0, 5.9604644775390625e-08 ;  /* 0x00000001ff0c7431 */ /* 0x000fe400000001ff */
[----:B------:R-:W-:Y:S02]  /*6c80*/  IMAD.MOV.U32 R8, RZ, RZ, 0x192 ;  /* 0x00000192ff087424 */ /* 0x000fe400078e00ff */
[----:B------:R-:W-:Y:S01]  /*6c90*/  IMAD.MOV.U32 R13, RZ, RZ, RZ ;  /* 0x000000ffff0d7224 */ /* 0x000fe200078e00ff */
[----:B------:R-:W1:Y:S01]  /*6ca0*/  LDCU.64 UR6, c[0x4][0x80] ;  /* 0x01001000ff0677ac */ /* 0x000e620008000a00 */
[----:B------:R-:W2:Y:S01]  /*6cb0*/  LDC.64 R2, c[0x4][R3] ;  /* 0x0100000003027b82 */ /* 0x000ea20000000a00 */
[----:B------:R-:W5:Y:S01]  /*6cc0*/  LDCU.64 UR4, c[0x4][0x18] ;  /* 0x01000300ff0477ac */ /* 0x000f620008000a00 */
[----:B----4-:R-:W-:Y:S01]  /*6cd0*/  MOV R5, UR9 ;  /* 0x0000000900057c02 */ /* 0x010fe20008000f00 */
[----:B------:R-:W-:Y:S01]  /*6ce0*/  IMAD.U32 R4, RZ, RZ, UR8 ;  /* 0x00000008ff047e24 */ /* 0x000fe2000f8e00ff */
[----:B-1----:R-:W-:Y:S01]  /*6cf0*/  MOV R7, UR7 ;  /* 0x0000000700077c02 */ /* 0x002fe20008000f00 */
[----:B------:R-:W-:Y:S01]  /*6d00*/  IMAD.U32 R6, RZ, RZ, UR6 ;  /* 0x00000006ff067e24 */ /* 0x000fe2000f8e00ff */
[----:B-----5:R-:W-:Y:S01]  /*6d10*/  MOV R11, UR5 ;  /* 0x00000005000b7c02 */ /* 0x020fe20008000f00 */
[----:B------:R-:W-:Y:S02]  /*6d20*/  IMAD.U32 R10, RZ, RZ, UR4 ;  /* 0x00000004ff0a7e24 */ /* 0x000fe4000f8e00ff */
[----:B------:R-:W-:Y:S07]  /*6d30*/  LEPC R20, `(.L_x_119) ;  /* 0x000000001014794e */ /* 0x000fee0000000000 */
[----:B--23--:R-:W-:Y:S05]  /*6d40*/  CALL.ABS.NOINC R2 ;  /* 0x0000000002007343 */ /* 0x00cfea0003c00000 */
.L_x_119:
[-C--:B--2---:R-:W-:Y:S01]  /*6d50*/  F2FP.F16.E5M2.UNPACK_B R42, R72.reuse ;  /* 0x00000048ff2a723e */ /* 0x084fe200020004ff */
[----:B------:R-:W-:Y:S05]  /*6d60*/  WARPSYNC.ALL ;  /* 0x0000000000007948 */ /* 0x000fea0003800000 */
[----:B------:R-:W-:Y:S01]  /*6d70*/  R2UR UR4, R39 ;  /* 0x00000000270472ca */ /* 0x000fe200000e0000 */
[--C-:B------:R-:W-:Y:S01]  /*6d80*/  HADD2.F32 R40, -RZ, R42.reuse.H0_H0 ;  /* 0x2000002aff287230 */ /* 0x100fe20000004100 */
[----:B------:R-:W-:Y:S01]  /*6d90*/  F2FP.F16.E5M2.UNPACK_B R43, R72.H1 ;  /* 0x00000048ff2b723e */ /* 0x000fe200030004ff */
[----:B------:R-:W-:Y:S01]  /*6da0*/  HADD2.F32 R42, -RZ, R42.H1_H1 ;  /* 0x3000002aff2a7230 */ /* 0x000fe20000004100 */
[-C--:B------:R-:W-:Y:S01]  /*6db0*/  F2FP.F16.E5M2.UNPACK_B R45, R73.reuse ;  /* 0x00000049ff2d723e */ /* 0x080fe200020004ff */
[----:B------:R-:W-:Y:S01]  /*6dc0*/  BSSY.RECONVERGENT B0, `(.L_x_120) ;  /* 0x000009e000007945 */ /* 0x000fe20003800200 */
[----:B------:R-:W-:Y:S01]  /*6dd0*/  F2FP.F16.E5M2.UNPACK_B R47, R73.H1 ;  /* 0x00000049ff2f723e */ /* 0x000fe200030004ff */
[--C-:B------:R-:W-:Y:S01]  /*6de0*/  HADD2.F32 R44, -RZ, R43.reuse.H0_H0 ;  /* 0x2000002bff2c7230 */ /* 0x100fe20000004100 */
[-C--:B------:R-:W-:Y:S01]  /*6df0*/  F2FP.F16.E5M2.UNPACK_B R49, R74.reuse ;  /* 0x0000004aff31723e */ /* 0x080fe200020004ff */
[----:B------:R-:W-:Y:S01]  /*6e00*/  HADD2.F32 R46, -RZ, R43.H1_H1 ;  /* 0x3000002bff2e7230 */ /* 0x000fe20000004100 */
[----:B------:R-:W-:Y:S01]  /*6e10*/  F2FP.F16.E5M2.UNPACK_B R51, R74.H1 ;  /* 0x0000004aff33723e */ /* 0x000fe200030004ff */
[--C-:B------:R-:W-:Y:S01]  /*6e20*/  HADD2.F32 R43, -RZ, R45.reuse.H0_H0 ;  /* 0x2000002dff2b7230 */ /* 0x100fe20000004100 */
[-C--:B------:R-:W-:Y:S01]  /*6e30*/  F2FP.F16.E5M2.UNPACK_B R53, R75.reuse ;  /* 0x0000004bff35723e */ /* 0x080fe200020004ff */
[----:B-1----:R-:W3:Y:S01]  /*6e40*/  LDTM.x32 R4, tmem[UR4] ;  /* 0x00000004000479ee */ /* 0x002ee200082c0000 */
[----:B------:R-:W-:Y:S01]  /*6e50*/  F2FP.F16.E5M2.UNPACK_B R55, R75.H1 ;  /* 0x0000004bff37723e */ /* 0x000fe200030004ff */
[----:B------:R-:W-:Y:S01]  /*6e60*/  HADD2.F32 R48, -RZ, R45.H1_H1 ;  /* 0x3000002dff307230 */ /* 0x000fe20000004100 */
[-C--:B------:R-:W-:Y:S01]  /*6e70*/  F2FP.F16.E5M2.UNPACK_B R57, R76.reuse ;  /* 0x0000004cff39723e */ /* 0x080fe200020004ff */
[----:B------:R-:W-:Y:S01]  /*6e80*/  HADD2.F32 R52, -RZ, R49.H1_H1 ;  /* 0x30000031ff347230 */ /* 0x000fe20000004100 */
[----:B------:R-:W-:Y:S01]  /*6e90*/  IADD3 R112, PT, PT, R84, UR43, RZ ;  /* 0x0000002b54707c10 */ /* 0x000fe2000fffe0ff */
[----:B------:R-:W-:Y:S01]  /*6ea0*/  HADD2.F32 R56, -RZ, R53.H1_H1 ;  /* 0x30000035ff387230 */ /* 0x000fe20000004100 */
[----:B------:R-:W-:Y:S01]  /*6eb0*/  MOV R101, 0x10 ;  /* 0x0000001000657802 */ /* 0x000fe20000000f00 */
[----:B------:R-:W-:Y:S01]  /*6ec0*/  HADD2.F32 R60, -RZ, R57.H1_H1 ;  /* 0x30000039ff3c7230 */ /* 0x000fe20000004100 */
[----:B------:R-:W-:Y:S01]  /*6ed0*/  LOP3.LUT P5, RZ, R85, 0x80, RZ, 0xc0, !PT ;  /* 0x0000008055ff7812 */ /* 0x000fe200078ac0ff */
[--C-:B------:R-:W-:Y:S01]  /*6ee0*/  HADD2.F32 R45, -RZ, R47.reuse.H0_H0 ;  /* 0x2000002fff2d7230 */ /* 0x100fe20000004100 */
[----:B------:R-:W-:Y:S01]  /*6ef0*/  F2FP.F16.E5M2.UNPACK_B R59, R76.H1 ;  /* 0x0000004cff3b723e */ /* 0x000fe200030004ff */
[----:B------:R-:W-:Y:S01]  /*6f00*/  HADD2.F32 R50, -RZ, R47.H1_H1 ;  /* 0x3000002fff327230 */ /* 0x000fe20000004100 */
[----:B------:R-:W-:Y:S01]  /*6f10*/  SEL R101, R101, 0xfffffff0, !P5 ;  /* 0xfffffff065657807 */ /* 0x000fe20006800000 */
[----:B------:R-:W-:Y:S01]  /*6f20*/  HADD2.F32 R47, -RZ, R49.H0_H0 ;  /* 0x20000031ff2f7230 */ /* 0x000fe20000004100 */
[-C--:B------:R-:W-:Y:S01]  /*6f30*/  F2FP.F16.E5M2.UNPACK_B R61, R77.reuse ;  /* 0x0000004dff3d723e */ /* 0x080fe200020004ff */
[--C-:B------:R-:W-:Y:S01]  /*6f40*/  HADD2.F32 R49, -RZ, R51.reuse.H0_H0 ;  /* 0x20000033ff317230 */ /* 0x100fe20000004100 */
[----:B------:R-:W-:Y:S01]  /*6f50*/  F2FP.F16.E5M2.UNPACK_B R63, R77.H1 ;  /* 0x0000004dff3f723e */ /* 0x000fe200030004ff */
[----:B------:R-:W-:Y:S01]  /*6f60*/  HADD2.F32 R54, -RZ, R51.H1_H1 ;  /* 0x30000033ff367230 */ /* 0x000fe20000004100 */
[-C--:B------:R-:W-:Y:S01]  /*6f70*/  F2FP.F16.E5M2.UNPACK_B R65, R78.reuse ;  /* 0x0000004eff41723e */ /* 0x080fe200020004ff */
[----:B------:R-:W-:Y:S01]  /*6f80*/  HADD2.F32 R51, -RZ, R53.H0_H0 ;  /* 0x20000035ff337230 */ /* 0x000fe20000004100 */
[----:B------:R-:W-:Y:S01]  /*6f90*/  F2FP.F16.E5M2.UNPACK_B R67, R78.H1 ;  /* 0x0000004eff43723e */ /* 0x000fe200030004ff */
[----:B------:R-:W-:Y:S01]  /*6fa0*/  HADD2.F32 R64, -RZ, R61.H1_H1 ;  /* 0x3000003dff407230 */ /* 0x000fe20000004100 */
[----:B------:R-:W-:Y:S01]  /*6fb0*/  ISETP.NE.AND P0, PT, R97, RZ, PT ;  /* 0x000000ff6100720c */ /* 0x000fe20003f05270 */
[C---:B---3--:R-:W-:Y:S01]  /*6fc0*/  FMUL R0, R38.reuse, R4 ;  /* 0x0000000426007220 */ /* 0x048fe20000400000 */
[C---:B------:R-:W-:Y:S01]  /*6fd0*/  FMUL R2, R38.reuse, R5 ;  /* 0x0000000526027220 */ /* 0x040fe20000400000 */
[C---:B------:R-:W-:Y:S01]  /*6fe0*/  FMUL R4, R38.reuse, R8 ;  /* 0x0000000826047220 */ /* 0x040fe20000400000 */
[C---:B------:R-:W-:Y:S01]  /*6ff0*/  FMUL R5, R38.reuse, R9 ;  /* 0x0000000926057220 */ /* 0x040fe20000400000 */
[C---:B------:R-:W-:Y:S01]  /*7000*/  FFMA R0, R41.reuse, R40, R0 ;  /* 0x0000002829007223 */ /* 0x040fe20000000000 */
[C---:B------:R-:W-:Y:S01]  /*7010*/  FFMA R2, R41.reuse, R42, R2 ;  /* 0x0000002a29027223 */ /* 0x040fe20000000002 */
[C---:B------:R-:W-:Y:S01]  /*7020*/  FMUL R8, R38.reuse, R12 ;  /* 0x0000000c26087220 */ /* 0x040fe20000400000 */
[C---:B------:R-:W-:Y:S01]  /*7030*/  FMUL R9, R38.reuse, R13 ;  /* 0x0000000d26097220 */ /* 0x040fe20000400000 */
[C---:B------:R-:W-:Y:S01]  /*7040*/  FMUL R12, R38.reuse, R16 ;  /* 0x00000010260c7220 */ /* 0x040fe20000400000 */
[C---:B------:R-:W-:Y:S01]  /*7050*/  FMUL R13, R38.reuse, R17 ;  /* 0x00000011260d7220 */ /* 0x040fe20000400000 */
[C---:B------:R-:W-:Y:S01]  /*7060*/  FMUL R16, R38.reuse, R20 ;  /* 0x0000001426107220 */ /* 0x040fe20000400000 */
[C---:B------:R-:W-:Y:S01]  /*7070*/  FMUL R17, R38.reuse, R21 ;  /* 0x0000001526117220 */ /* 0x040fe20000400000 */
[C---:B------:R-:W-:Y:S01]  /*7080*/  FMUL R20, R38.reuse, R24 ;  /* 0x0000001826147220 */ /* 0x040fe20000400000 */
[C---:B------:R-:W-:Y:S01]  /*7090*/  FMUL R21, R38.reuse, R25 ;  /* 0x0000001926157220 */ /* 0x040fe20000400000 */
[----:B------:R-:W-:Y:S02]  /*70a0*/  HADD2.F32 R68, -RZ, R65.H1_H1 ;  /* 0x30000041ff447230 */ /* 0x000fe40000004100 */
[C---:B------:R-:W-:Y:S01]  /*70b0*/  FMUL R24, R38.reuse, R28 ;  /* 0x0000001c26187220 */ /* 0x040fe20000400000 */
[C---:B------:R-:W-:Y:S01]  /*70c0*/  FMUL R25, R38.reuse, R29 ;  /* 0x0000001d26197220 */ /* 0x040fe20000400000 */
[C---:B------:R-:W-:Y:S01]  /*70d0*/  FMUL R28, R38.reuse, R32 ;  /* 0x00000020261c7220 */ /* 0x040fe20000400000 */
[C---:B------:R-:W-:Y:S01]  /*70e0*/  FMUL R29, R38.reuse, R33 ;  /* 0x00000021261d7220 */ /* 0x040fe20000400000 */
[C---:B------:R-:W-:Y:S01]  /*70f0*/  FMUL R3, R38.reuse, R6 ;  /* 0x0000000626037220 */ /* 0x040fe20000400000 */
[C---:B------:R-:W-:Y:S01]  /*7100*/  FMUL R7, R38.reuse, R7 ;  /* 0x0000000726077220 */ /* 0x040fe20000400000 */
[----:B------:R-:W-:Y:S01]  /*7110*/  FMUL R6, R38, R10 ;  /* 0x0000000a26067220 */ /* 0x000fe20000400000 */
[-C--:B------:R-:W-:Y:S01]  /*7120*/  F2FP.F16.E5M2.UNPACK_B R40, R79.reuse ;  /* 0x0000004fff28723e */ /* 0x080fe200020004ff */
[C---:B------:R-:W-:Y:S01]  /*7130*/  FFMA R3, R41.reuse, R44, R3 ;  /* 0x0000002c29037223 */ /* 0x040fe20000000003 */
[C---:B------:R-:W-:Y:S01]  /*7140*/  FFMA R7, R41.reuse, R46, R7 ;  /* 0x0000002e29077223 */ /* 0x040fe20000000007 */
[----:B------:R-:W-:Y:S01]  /*7150*/  F2FP.F16.E5M2.UNPACK_B R42, R79.H1 ;  /* 0x0000004fff2a723e */ /* 0x000fe200030004ff */
[C---:B------:R-:W-:Y:S01]  /*7160*/  FFMA R4, R41.reuse, R43, R4 ;  /* 0x0000002b29047223 */ /* 0x040fe20000000004 */
[C---:B------:R-:W-:Y:S01]  /*7170*/  FFMA R5, R41.reuse, R48, R5 ;  /* 0x0000003029057223 */ /* 0x040fe20000000005 */
[----:B------:R-:W-:Y:S01]  /*7180*/  ISETP.NE.AND P6, PT, R102, RZ, PT ;  /* 0x000000ff6600720c */ /* 0x000fe20003fc5270 */
[----:B------:R-:W-:Y:S01]  /*7190*/  FFMA R6, R41, R45, R6 ;  /* 0x0000002d29067223 */ /* 0x000fe20000000006 */
[----:B------:R-:W-:Y:S01]  /*71a0*/  F2FP.SATFINITE.E5M2.F32.PACK_AB_MERGE_C R99, R7, R3, RZ ;  /* 0x000000030763723e */ /* 0x000fe200048060ff */
[C---:B------:R-:W-:Y:S01]  /*71b0*/  FMUL R11, R38.reuse, R11 ;  /* 0x0000000b260b7220 */ /* 0x040fe20000400000 */
[C---:B------:R-:W-:Y:S01]  /*71c0*/  FMUL R10, R38.reuse, R14 ;  /* 0x0000000e260a7220 */ /* 0x040fe20000400000 */
[----:B------:R-:W-:Y:S01]  /*71d0*/  FMUL R15, R38, R15 ;  /* 0x0000000f260f7220 */ /* 0x000fe20000400000 */
[----:B------:R-:W-:Y:S01]  /*71e0*/  F2FP.SATFINITE.E5M2.F32.PACK_AB_MERGE_C R104, R2, R0, R99 ;  /* 0x000000000268723e */ /* 0x000fe20004806063 */
[C---:B------:R-:W-:Y:S01]  /*71f0*/  FFMA R11, R41.reuse, R50, R11 ;  /* 0x00000032290b7223 */ /* 0x040fe2000000000b */
[----:B------:R-:W-:Y:S01]  /*7200*/  IADD3 R99, PT, PT, R112, R101, RZ ;  /* 0x0000006570637210 */ /* 0x000fe20007ffe0ff */
[C---:B------:R-:W-:Y:S01]  /*7210*/  FFMA R8, R41.reuse, R47, R8 ;  /* 0x0000002f29087223 */ /* 0x040fe20000000008 */
[----:B------:R-:W-:Y:S01]  /*7220*/  FFMA R9, R41, R52, R9 ;  /* 0x0000003429097223 */ /* 0x000fe20000000009 */
[--C-:B------:R-:W-:Y:S01]  /*7230*/  HADD2.F32 R53, -RZ, R55.reuse.H0_H0 ;  /* 0x20000037ff357230 */ /* 0x100fe20000004100 */
[----:B------:R-:W-:Y:S01]  /*7240*/  F2FP.SATFINITE.E5M2.F32.PACK_AB_MERGE_C R105, R11, R6, RZ ;  /* 0x000000060b69723e */ /* 0x000fe200048060ff */
[C---:B------:R-:W-:Y:S01]  /*7250*/  FFMA R10, R41.reuse, R49, R10 ;  /* 0x00000031290a7223 */ /* 0x040fe2000000000a */
[C---:B------:R-:W-:Y:S01]  /*7260*/  FFMA R15, R41.reuse, R54, R15 ;  /* 0x00000036290f7223 */ /* 0x040fe2000000000f */
[----:B------:R-:W-:Y:S01]  /*7270*/  FFMA R12, R41, R51, R12 ;  /* 0x00000033290c7223 */ /* 0x000fe2000000000c */
[----:B------:R-:W-:Y:S01]  /*7280*/  F2FP.SATFINITE.E5M2.F32.PACK_AB_MERGE_C R105, R5, R4, R105 ;  /* 0x000000040569723e */ /* 0x000fe20004806069 */
[----:B------:R-:W-:Y:S01]  /*7290*/  FFMA R13, R41, R56, R13 ;  /* 0x00000038290d7223 */ /* 0x000fe2000000000d */
[----:B------:R-:W-:Y:S01]  /*72a0*/  HADD2.F32 R58, -RZ, R55.H1_H1 ;  /* 0x30000037ff3a7230 */ /* 0x000fe20000004100 */
[----:B------:R-:W-:Y:S01]  /*72b0*/  F2FP.SATFINITE.E5M2.F32.PACK_AB_MERGE_C R106, R15, R10, RZ ;  /* 0x0000000a0f6a723e */ /* 0x000fe200048060ff */
[----:B------:R-:W-:Y:S02]  /*72c0*/  HADD2.F32 R55, -RZ, R57.H0_H0 ;  /* 0x20000039ff377230 */ /* 0x000fe40000004100 */
[C---:B------:R-:W-:Y:S01]  /*72d0*/  FMUL R14, R38.reuse, R18 ;  /* 0x00000012260e7220 */ /* 0x040fe20000400000 */
[C---:B------:R-:W-:Y:S01]  /*72e0*/  FMUL R19, R38.reuse, R19 ;  /* 0x0000001326137220 */ /* 0x040fe20000400000 */
[--C-:B------:R-:W-:Y:S02]  /*72f0*/  HADD2.F32 R57, -RZ, R59.reuse.H0_H0 ;  /* 0x2000003bff397230 */ /* 0x100fe40000004100 */
[C---:B------:R-:W-:Y:S01]  /*7300*/  FMUL R18, R38.reuse, R22 ;  /* 0x0000001626127220 */ /* 0x040fe20000400000 */
[C---:B------:R-:W-:Y:S01]  /*7310*/  FFMA R14, R41.reuse, R53, R14 ;  /* 0x00000035290e7223 */ /* 0x040fe2000000000e */
[----:B------:R-:W-:Y:S02]  /*7320*/  HADD2.F32 R62, -RZ, R59.H1_H1 ;  /* 0x3000003bff3e7230 */ /* 0x000fe40000004100 */
[C---:B------:R-:W-:Y:S01]  /*7330*/  FFMA R19, R41.reuse, R58, R19 ;  /* 0x0000003a29137223 */ /* 0x040fe20000000013 */
[----:B------:R-:W-:Y:S02]  /*7340*/  HADD2.F32 R59, -RZ, R61.H0_H0 ;  /* 0x2000003dff3b7230 */ /* 0x000fe40000004100 */
[C---:B------:R-:W-:Y:S01]  /*7350*/  FMUL R23, R38.reuse, R23 ;  /* 0x0000001726177220 */ /* 0x040fe20000400000 */
[C---:B------:R-:W-:Y:S01]  /*7360*/  FFMA R16, R41.reuse, R55, R16 ;  /* 0x0000003729107223 */ /* 0x040fe20000000010 */
[C---:B------:R-:W-:Y:S01]  /*7370*/  FFMA R17, R41.reuse, R60, R17 ;  /* 0x0000003c29117223 */ /* 0x040fe20000000011 */
[--C-:B------:R-:W-:Y:S02]  /*7380*/  HADD2.F32 R61, -RZ, R63.reuse.H0_H0 ;  /* 0x2000003fff3d7230 */ /* 0x100fe40000004100 */
[C---:B------:R-:W-:Y:S01]  /*7390*/  FFMA R18, R41.reuse, R57, R18 ;  /* 0x0000003929127223 */ /* 0x040fe20000000012 */
[----:B------:R-:W-:Y:S02]  /*73a0*/  HADD2.F32 R66, -RZ, R63.H1_H1 ;  /* 0x3000003fff427230 */ /* 0x000fe40000004100 */
[C---:B------:R-:W-:Y:S01]  /*73b0*/  FMUL R22, R38.reuse, R26 ;  /* 0x0000001a26167220 */ /* 0x040fe20000400000 */
[----:B------:R-:W-:Y:S02]  /*73c0*/  HADD2.F32 R63, -RZ, R65.H0_H0 ;  /* 0x20000041ff3f7230 */ /* 0x000fe40000004100 */
[C---:B------:R-:W-:Y:S01]  /*73d0*/  FFMA R23, R41.reuse, R62, R23 ;  /* 0x0000003e29177223 */ /* 0x040fe20000000017 */
[C---:B------:R-:W-:Y:S01]  /*73e0*/  FMUL R27, R38.reuse, R27 ;  /* 0x0000001b261b7220 */ /* 0x040fe20000400000 */
[C---:B------:R-:W-:Y:S01]  /*73f0*/  FFMA R20, R41.reuse, R59, R20 ;  /* 0x0000003b29147223 */ /* 0x040fe20000000014 */
[C---:B------:R-:W-:Y:S01]  /*7400*/  FFMA R21, R41.reuse, R64, R21 ;  /* 0x0000004029157223 */ /* 0x040fe20000000015 */
[--C-:B------:R-:W-:Y:S02]  /*7410*/  HADD2.F32 R65, -RZ, R67.reuse.H0_H0 ;  /* 0x20000043ff417230 */ /* 0x100fe40000004100 */
[C---:B------:R-:W-:Y:S01]  /*7420*/  FFMA R22, R41.reuse, R61, R22 ;  /* 0x0000003d29167223 */ /* 0x040fe20000000016 */
[----:B------:R-:W-:Y:S02]  /*7430*/  HADD2.F32 R70, -RZ, R67.H1_H1 ;  /* 0x30000043ff467230 */ /* 0x000fe40000004100 */
[C---:B------:R-:W-:Y:S01]  /*7440*/  FMUL R26, R38.reuse, R30 ;  /* 0x0000001e261a7220 */ /* 0x040fe20000400000 */
[--C-:B------:R-:W-:Y:S02]  /*7450*/  HADD2.F32 R67, -RZ, R40.reuse.H0_H0 ;  /* 0x20000028ff437230 */ /* 0x100fe40000004100 */
[C---:B------:R-:W-:Y:S01]  /*7460*/  FFMA R27, R41.reuse, R66, R27 ;  /* 0x00000042291b7223 */ /* 0x040fe2000000001b */
[C---:B------:R-:W-:Y:S01]  /*7470*/  FMUL R31, R38.reuse, R31 ;  /* 0x0000001f261f7220 */ /* 0x040fe20000400000 */
[C---:B------:R-:W-:Y:S01]  /*7480*/  FFMA R24, R41.reuse, R63, R24 ;  /* 0x0000003f29187223 */ /* 0x040fe20000000018 */
[----:B------:R-:W-:Y:S02]  /*7490*/  HADD2.F32 R40, -RZ, R40.H1_H1 ;  /* 0x30000028ff287230 */ /* 0x000fe40000004100 */
[C---:B------:R-:W-:Y:S01]  /*74a0*/  FFMA R25, R41.reuse, R68, R25 ;  /* 0x0000004429197223 */ /* 0x040fe20000000019 */
[--C-:B------:R-:W-:Y:S02]  /*74b0*/  HADD2.F32 R69, -RZ, R42.reuse.H0_H0 ;  /* 0x2000002aff457230 */ /* 0x100fe40000004100 */
[C---:B------:R-:W-:Y:S01]  /*74c0*/  FFMA R26, R41.reuse, R65, R26 ;  /* 0x00000041291a7223 */ /* 0x040fe2000000001a */
[----:B------:R-:W-:Y:S02]  /*74d0*/  HADD2.F32 R42, -RZ, R42.H1_H1 ;  /* 0x3000002aff2a7230 */ /* 0x000fe40000004100 */
[C---:B------:R-:W-:Y:S01]  /*74e0*/  FMUL R30, R38.reuse, R34 ;  /* 0x00000022261e7220 */ /* 0x040fe20000400000 */
[----:B------:R-:W-:Y:S01]  /*74f0*/  FFMA R31, R41, R70, R31 ;  /* 0x00000046291f7223 */ /* 0x000fe2000000001f */
[----:B------:R-:W-:Y:S01]  /*7500*/  FMUL R35, R38, R35 ;  /* 0x0000002326237220 */ /* 0x000fe20000400000 */
[----:B------:R-:W-:Y:S01]  /*7510*/  F2FP.SATFINITE.E5M2.F32.PACK_AB_MERGE_C R107, R19, R14, RZ ;  /* 0x0000000e136b723e */ /* 0x000fe200048060ff */
[C---:B------:R-:W-:Y:S01]  /*7520*/  FFMA R28, R41.reuse, R67, R28 ;  /* 0x00000043291c7223 */ /* 0x040fe2000000001c */
[C---:B------:R-:W-:Y:S01]  /*7530*/  FFMA R29, R41.reuse, R40, R29 ;  /* 0x00000028291d7223 */ /* 0x040fe2000000001d */
[C---:B------:R-:W-:Y:S01]  /*7540*/  FFMA R30, R41.reuse, R69, R30 ;  /* 0x00000045291e7223 */ /* 0x040fe2000000001e */
[----:B------:R-:W-:Y:S01]  /*7550*/  FFMA R35, R41, R42, R35 ;  /* 0x0000002a29237223 */ /* 0x000fe20000000023 */
[----:B------:R-:W-:Y:S02]  /*7560*/  F2FP.SATFINITE.E5M2.F32.PACK_AB_MERGE_C R106, R9, R8, R106 ;  /* 0x00000008096a723e */ /* 0x000fe4000480606a */
[----:B------:R-:W-:Y:S02]  /*7570*/  F2FP.SATFINITE.E5M2.F32.PACK_AB_MERGE_C R107, R13, R12, R107 ;  /* 0x0000000c0d6b723e */ /* 0x000fe4000480606b */
[----:B------:R-:W-:Y:S02]  /*7580*/  F2FP.SATFINITE.E5M2.F32.PACK_AB_MERGE_C R108, R23, R18, RZ ;  /* 0x00000012176c723e */ /* 0x000fe400048060ff */
[----:B------:R-:W-:Y:S01]  /*7590*/  F2FP.SATFINITE.E5M2.F32.PACK_AB_MERGE_C R109, R27, R22, RZ ;  /* 0x000000161b6d723e */ /* 0x000fe200048060ff */
[----:B------:R1:W-:Y:S01]  /*75a0*/  STS.128 [R84+UR43+0x4200], R104 ;  /* 0x0042006854007988 */ /* 0x0003e20008000c2b */
[----:B------:R-:W-:Y:S02]  /*75b0*/  F2FP.SATFINITE.E5M2.F32.PACK_AB_MERGE_C R103, R31, R26, RZ ;  /* 0x0000001a1f67723e */ /* 0x000fe400048060ff */
[----:B------:R-:W-:Y:S02]  /*75c0*/  F2FP.SATFINITE.E5M2.F32.PACK_AB_MERGE_C R113, R35, R30, RZ ;  /* 0x0000001e2371723e */ /* 0x000fe400048060ff */
[----:B------:R-:W-:Y:S02]  /*75d0*/  F2FP.SATFINITE.E5M2.F32.PACK_AB_MERGE_C R108, R17, R16, R108 ;  /* 0x00000010116c723e */ /* 0x000fe4000480606c */
[----:B------:R-:W-:Y:S02]  /*75e0*/  F2FP.SATFINITE.E5M2.F32.PACK_AB_MERGE_C R109, R21, R20, R109 ;  /* 0x00000014156d723e */ /* 0x000fe4000480606d */
[----:B------:R-:W-:Y:S02]  /*75f0*/  F2FP.SATFINITE.E5M2.F32.PACK_AB_MERGE_C R110, R25, R24, R103 ;  /* 0x00000018196e723e */ /* 0x000fe40004806067 */
[----:B------:R-:W-:Y:S02]  /*7600*/  F2FP.SATFINITE.E5M2.F32.PACK_AB_MERGE_C R111, R29, R28, R113 ;  /* 0x0000001c1d6f723e */ /* 0x000fe40004806071 */
[----:B------:R-:W-:Y:S02]  /*7610*/  LEA R103, R93, UR43, 0x3 ;  /* 0x0000002b5d677c11 */ /* 0x000fe4000f8e18ff */
[----:B------:R-:W-:Y:S01]  /*7620*/  @P6 SHF.L.U32 R112, R92, 0x1f, RZ ;  /* 0x0000001f5c706819 */ /* 0x000fe200000006ff */
[----:B------:R1:W-:Y:S01]  /*7630*/  STS.128 [R99+0x4200], R108 ;  /* 0x0042006c63007388 */ /* 0x0003e20000000c00 */
[----:B------:R-:W-:Y:S01]  /*7640*/  @!PT LDS RZ, [RZ] ;  /* 0x00000000fffff984 */ /* 0x000fe20000000800 */
[----:B------:R-:W-:Y:S01]  /*7650*/  @!PT LDS RZ, [RZ] ;  /* 0x00000000fffff984 */ /* 0x000fe20000000800 */
[----:B------:R-:W-:Y:S01]  /*7660*/  @!PT LDS RZ, [RZ] ;  /* 0x00000000fffff984 */ /* 0x000fe20000000800 */
[----:B------:R-:W-:Y:S01]  /*7670*/  @!PT LDS RZ, [RZ] ;  /* 0x00000000fffff984 */ /* 0x000fe20000000800 */
[----:B------:R2:W-:Y:S07]  /*7680*/  MEMBAR.ALL.CTA ;  /* 0x0000000000007992 */ /* 0x0005ee0000008000 */
[----:B--2---:R-:W2:Y:S02]  /*7690*/  FENCE.VIEW.ASYNC.S ;  /* 0x00000000000073c6 */ /* 0x004ea40000000000 */
[----:B--2---:R-:W-:Y:S06]  /*76a0*/  BAR.SYNC.DEFER_BLOCKING 0x1, 0x80 ;  /* 0x0042000000007b1d */ /* 0x004fec0000010000 */
[----:B------:R-:W-:Y:S05]  /*76b0*/  @P0 BRA `(.L_x_121) ;  /* 0x0000000000380947 */ /* 0x000fea0003800000 */
[----:B------:R-:W-:Y:S01]  /*76c0*/  UIADD3 UR4, UPT, UPT, UR43, 0x4200, URZ ;  /* 0x000042002b047890 */ /* 0x000fe2000fffe0ff */
[----:B------:R-:W-:Y:S01]  /*76d0*/  UMOV UR51, UR36 ;  /* 0x0000002400337c82 */ /* 0x000fe20008000000 */
[----:B------:R-:W-:Y:S02]  /*76e0*/  UIADD3 UR9, UPT, UPT, UR49, 0x80, URZ ;  /* 0x0000008031097890 */ /* 0x000fe4000fffe0ff */
[----:B------:R-:W-:Y:S02]  /*76f0*/  UIADD3 UR8, UPT, UPT, UR43, 0x4a00, URZ ;  /* 0x00004a002b087890 */ /* 0x000fe4000fffe0ff */
[----:B------:R-:W-:Y:S01]  /*7700*/  MOV R96, UR4 ;  /* 0x0000000400607c02 */ /* 0x000fe20008000f00 */
[----:B------:R-:W-:Y:S01]  /*7710*/  UIADD3 UR4, UP0, UPT, UR62, 0x680, URZ ;  /* 0x000006803e047890 */ /* 0x000fe2000ff1e0ff */
[----:B------:R-:W-:Y:S02]  /*7720*/  UMOV UR10, UR50 ;  /* 0x00000032000a7c82 */ /* 0x000fe40008000000 */
[----:B------:R-:W-:Y:S01]  /*7730*/  R2UR UR48, R96 ;  /* 0x00000000603072ca */ /* 0x000fe200000e0000 */
[----:B------:R-:W-:Y:S01]  /*7740*/  UIADD3.X UR5, UPT, UPT, URZ, UR63, URZ, UP0, !UPT ;  /* 0x0000003fff057290 */ /* 0x000fe200087fe4ff */
[----:B------:R-:W-:Y:S11]  /*7750*/  UMOV UR11, UR36 ;  /* 0x00000024000b7c82 */ /* 0x000ff60008000000 */
[----:B------:R2:W-:Y:S01]  /*7760*/  UTMASTG.3D [UR48], [UR4] ;  /* 0x00000030040073b5 */ /* 0x0005e20008010000 */
[----:B------:R2:W-:Y:S01]  /*7770*/  UTMASTG.3D [UR8], [UR4] ;  /* 0x00000008040073b5 */ /* 0x0005e20008010000 */
[----:B------:R0:W-:Y:S01]  /*7780*/  UTMACMDFLUSH ;  /* 0x00000000000079b7 */ /* 0x0001e20000000000 */
[----:B--2---:R-:W-:Y:S04]  /*7790*/  DEPBAR.LE SB0, 0x1 ;  /* 0x000080400000791a */ /* 0x004fe80000000000 */
.L_x_121:
[----:B------:R-:W-:Y:S05]  /*77a0*/  BSYNC.RECONVERGENT B0 ;  /* 0x0000000000007941 */ /* 0x000fea0003800200 */
.L_x_120:
[----:B------:R-:W-:Y:S06]  /*77b0*/  BAR.SYNC.DEFER_BLOCKING 0x1, 0x80 ;  /* 0x0042000000007b1d */ /* 0x000fec0000010000 */
[----:B------:R-:W2:Y:S01]  /*77c0*/  @P6 SYNCS.PHASECHK.TRANS64.TRYWAIT P0, [R103+URZ+0x80], R112 ;  /* 0x00008070670065a7 */ /* 0x000ea200080011ff */
[----:B------:R-:W-:Y:S01]  /*77d0*/  BSSY B1, `(.L_x_122) ;  /* 0x0000020000017945 */ /* 0x000fe20003800000 */
[----:B--2---:R-:W-:Y:S03]  /*77e0*/  @P6 SEL R71, RZ, 0x1, !P0 ;  /* 0x00000001ff476807 */ /* 0x004fe60004000000 */
[----:B------:R-:W-:Y:S05]  /*77f0*/  @!P6 BRA `(.L_x_123) ;  /* 0x000000000074e947 */ /* 0x000fea0003800000 */
[----:B------:R-:W-:Y:S01]  /*7800*/  ISETP.NE.AND P1, PT, R100, RZ, PT ;  /* 0x000000ff6400720c */ /* 0x000fe20003f25270 */
[----:B------:R-:W2:Y:S01]  /*7810*/  S2R R0, SR_CgaCtaId ;  /* 0x0000000000007919 */ /* 0x000ea20000008800 */
[----:B------:R-:W-:Y:S01]  /*7820*/  ISETP.NE.AND P0, PT, R71, RZ, PT ;  /* 0x000000ff4700720c */ /* 0x000fe20003f05270 */
[----:B------:R-:W-:Y:S10]  /*7830*/  BSSY B0, `(.L_x_124) ;  /* 0x0000008000007945 */ /* 0x000ff40003800000 */
[----:B------:R-:W-:Y:S05]  /*7840*/  @P1 IMAD R2, R93, 0x1000, R84 ;  /* 0x000010005d021824 */ /* 0x000fea00078e0254 */
[----:B------:R-:W-:Y:S05]  /*7850*/  @P1 IADD3 R4, PT, PT, R2, UR43, RZ ;  /* 0x0000002b02041c10 */ /* 0x000fea000fffe0ff */
[----:B------:R-:W-:Y:S01]  /*7860*/  @P1 IMAD.IADD R3, R4, 0x1, R101 ;  /* 0x0000000104031824 */ /* 0x000fe200078e0265 */
[----:B------:R-:W-:Y:S06]  /*7870*/  @P0 BRA `(.L_x_125) ;  /* 0x00000000000c0947 */ /* 0x000fec0003800000 */
[----:B------:R-:W-:Y:S04]  /*7880*/  SHF.L.U32 R4, R92, 0x1f, RZ ;  /* 0x0000001f5c047819 */ /* 0x000fe800000006ff */
[----:B------:R-:W3:Y:S02]  /*7890*/  SYNCS.PHASECHK.TRANS64.TRYWAIT P0, [R103+URZ+0x80], R4 ;  /* 0x00008004670075a7 */ /* 0x000ee400080011ff */
[----:B---3--:R-:W-:Y:S05]  /*78a0*/  @!P0 BRA `(.L_x_126) ;  /* 0x0000003400988947 */ /* 0x008fea0003800000 */
.L_x_125:
[----:B------:R-:W-:Y:S05]  /*78b0*/  BSYNC B0 ;  /* 0x0000000000007941 */ /* 0x000fea0003800000 */
.L_x_124:
[----:B------:R-:W-:Y:S01]  /*78c0*/  ISETP.NE.AND P0, PT, R100, RZ, PT ;  /* 0x000000ff6400720c */ /* 0x000fe20003f05270 */
[----:B---3--:R-:W-:Y:S02]  /*78d0*/  VIADD R103, R103, 0xa0 ;  /* 0x000000a067677836 */ /* 0x008fe40000000000 */
[----:B------:R-:W-:Y:S03]  /*78e0*/  VIADD R93, R93, 0x1 ;  /* 0x000000015d5d7836 */ /* 0x000fe60000000000 */
[----:B--2---:R-:W-:Y:S07]  /*78f0*/  PRMT R0, R0, 0x654, R103 ;  /* 0x0000065400007816 */ /* 0x004fee0000000067 */
[----:B------:R2:W3:Y:S04]  /*7900*/  @P0 LDS.128 R72, [R2+UR43+0x200] ;  /* 0x0002002b02480984 */ /* 0x0004e80008000c00 */
[----:B------:R2:W4:Y:S01]  /*7910*/  @P0 LDS.128 R76, [R3+0x200] ;  /* 0x00020000034c0984 */ /* 0x0005220000000c00 */
        /* <DEDUP_REMOVED lines=11> */
.L_x_123:
[----:B------:R-:W-:Y:S05]  /*79d0*/  BSYNC B1 ;  /* 0x0000000000017941 */ /* 0x000fea0003800000 */
.L_x_122:
[----:B--2---:R-:W-:Y:S05]  /*79e0*/  VIADD R0, R39, 0x20 ;  /* 0x0000002027007836 */ /* 0x004fea0000000000 */
[----:B------:R-:W-:Y:S04]  /*79f0*/  SHF.R.U32.HI R0, RZ, 0x15, R0 ;  /* 0x00000015ff007819 */ /* 0x000fe80000011600 */
[----:B------:R-:W-:Y:S11]  /*7a00*/  LOP3.LUT P0, RZ, R0, 0x3, R87, 0x48, !PT ;  /* 0x0000000300ff7812 */ /* 0x000ff60007804857 */
[----:B------:R-:W-:Y:S02]  /*7a10*/  @!UPT UIADD3 URZ, UPT, UPT, URZ, URZ, URZ ;  /* 0x000000fffffff290 */ /* 0x000fe4000fffe0ff */
[----:B------:R-:W-:Y:S05]  /*7a20*/  @!P0 BRA `(.L_x_127) ;  /* 0x0000000000408947 */ /* 0x000fea0003800000 */
[----:B------:R-:W2:Y:S01]  /*7a30*/  LDCU.64 UR8, c[0x4][0x78] ;  /* 0x01000f00ff0877ac */ /* 0x000ea20008000a00 */
[----:B------:R-:W-:Y:S01]  /*7a40*/  MOV R3, 0x0 ;  /* 0x0000000000037802 */ /* 0x000fe20000000f00 */
[----:B------:R-:W-:Y:S02]  /*7a50*/  HFMA2 R12, -RZ, RZ, 0, 5.9604644775390625e-08 ;  /* 0x00000001ff0c7431 */ /* 0x000fe400000001ff */
[----:B------:R-:W-:Y:S02]  /*7a60*/  IMAD.MOV.U32 R8, RZ, RZ, 0x192 ;  /* 0x00000192ff087424 */ /* 0x000fe400078e00ff */
[----:B------:R-:W-:Y:S01]  /*7a70*/  IMAD.MOV.U32 R13, RZ, RZ, RZ ;  /* 0x000000ffff0d7224 */ /* 0x000fe200078e00ff */
[----:B------:R-:W5:Y:S01]  /*7a80*/  LDCU.64 UR6, c[0x4][0x80] ;  /* 0x01001000ff0677ac */ /* 0x000f620008000a00 */
[----:B------:R-:W1:Y:S01]  /*7a90*/  LDC.64 R2, c[0x4][R3] ;  /* 0x0100000003027b82 */ /* 0x000e620000000a00 */
[----:B------:R-:W3:Y:S01]  /*7aa0*/  LDCU.64 UR4, c[0x4][0x18] ;  /* 0x01000300ff0477ac */ /* 0x000ee20008000a00 */
[----:B--2---:R-:W-:Y:S01]  /*7ab0*/  MOV R5, UR9 ;  /* 0x0000000900057c02 */ /* 0x004fe20008000f00 */
[----:B------:R-:W-:Y:S01]  /*7ac0*/  IMAD.U32 R4, RZ, RZ, UR8 ;  /* 0x00000008ff047e24 */ /* 0x000fe2000f8e00ff */
[----:B-----5:R-:W-:Y:S01]  /*7ad0*/  MOV R7, UR7 ;  /* 0x0000000700077c02 */ /* 0x020fe20008000f00 */
[----:B------:R-:W-:Y:S01]  /*7ae0*/  IMAD.U32 R6, RZ, RZ, UR6 ;  /* 0x00000006ff067e24 */ /* 0x000fe2000f8e00ff */
[----:B---3--:R-:W-:Y:S01]  /*7af0*/  MOV R11, UR5 ;  /* 0x00000005000b7c02 */ /* 0x008fe20008000f00 */
[----:B------:R-:W-:Y:S02]  /*7b00*/  IMAD.U32 R10, RZ, RZ, UR4 ;  /* 0x00000004ff0a7e24 */ /* 0x000fe4000f8e00ff */
[----:B------:R-:W-:Y:S07]  /*7b10*/  LEPC R20, `(.L_x_127) ;  /* 0x000000001014794e */ /* 0x000fee0000000000 */
[----:B-1--4-:R-:W-:Y:S05]  /*7b20*/  CALL.ABS.NOINC R2 ;  /* 0x0000000002007343 */ /* 0x012fea0003c00000 */
.L_x_127:
[-C--:B---3--:R-:W-:Y:S01]  /*7b30*/  F2FP.F16.E5M2.UNPACK_B R42, R72.reuse ;  /* 0x00000048ff2a723e */ /* 0x088fe200020004ff */
        /* <DEDUP_REMOVED lines=13> */
[----:B------:R-:W-:Y:S01]  /*7c10*/  F2FP.F16.E5M2.UNPACK_B R54, R75 ;  /* 0x0000004bff36723e */ /* 0x000fe200020004ff */
[----:B------:R-:W2:Y:S01]  /*7c20*/  LDTM.x32 R4, tmem[UR4+0x20] ;  /* 0x00002004000479ee */ /* 0x000ea200082c0000 */
[----:B------:R-:W-:Y:S01]  /*7c30*/  HADD2.F32 R46, -RZ, R46.H1_H1 ;  /* 0x3000002eff2e7230 */ /* 0x000fe20000004100 */
[----:B----4-:R-:W-:Y:S01]  /*7c40*/  F2FP.F16.E5M2.UNPACK_B R58, R76 ;  /* 0x0000004cff3a723e */ /* 0x010fe200020004ff */
[--C-:B------:R-:W-:Y:S01]  /*7c50*/  HADD2.F32 R49, -RZ, R50.reuse.H0_H0 ;  /* 0x20000032ff317230 */ /* 0x100fe20000004100 */
[----:B------:R-:W-:Y:S01]  /*7c60*/  F2FP.F16.E5M2.UNPACK_B R62, R77 ;  /* 0x0000004dff3e723e */ /* 0x000fe200020004ff */
[----:B------:R-:W-:Y:S01]  /*7c70*/  HADD2.F32 R50, -RZ, R50.H1_H1 ;  /* 0x30000032ff327230 */ /* 0x000fe20000004100 */
[----:B------:R-:W-:Y:S01]  /*7c80*/  F2FP.F16.E5M2.UNPACK_B R66, R78 ;  /* 0x0000004eff42723e */ /* 0x000fe200020004ff */
[--C-:B------:R-:W-:Y:S01]  /*7c90*/  HADD2.F32 R53, -RZ, R54.reuse.H0_H0 ;  /* 0x20000036ff357230 */ /* 0x100fe20000004100 */
[----:B------:R-:W-:Y:S01]  /*7ca0*/  F2FP.F16.E5M2.UNPACK_B R70, R79 ;  /* 0x0000004fff46723e */ /* 0x000fe200020004ff */
[----:B------:R-:W-:Y:S01]  /*7cb0*/  HADD2.F32 R54, -RZ, R54.H1_H1 ;  /* 0x30000036ff367230 */ /* 0x000fe20000004100 */
[----:B------:R-:W-:Y:S01]  /*7cc0*/  F2FP.F16.E5M2.UNPACK_B R56, R75.H1 ;  /* 0x0000004bff38723e */ /* 0x000fe200030004ff */
[--C-:B------:R-:W-:Y:S01]  /*7cd0*/  HADD2.F32 R57, -RZ, R58.reuse.H0_H0 ;  /* 0x2000003aff397230 */ /* 0x100fe20000004100 */
[----:B------:R-:W-:Y:S01]  /*7ce0*/  F2FP.F16.E5M2.UNPACK_B R60, R76.H1 ;  /* 0x0000004cff3c723e */ /* 0x000fe200030004ff */
[----:B------:R-:W-:Y:S01]  /*7cf0*/  HADD2.F32 R58, -RZ, R58.H1_H1 ;  /* 0x3000003aff3a7230 */ /* 0x000fe20000004100 */
[----:B------:R-:W-:Y:S01]  /*7d00*/  F2FP.F16.E5M2.UNPACK_B R64, R77.H1 ;  /* 0x0000004dff40723e */ /* 0x000fe200030004ff */
[--C-:B------:R-:W-:Y:S01]  /*7d10*/  HADD2.F32 R61, -RZ, R62.reuse.H0_H0 ;  /* 0x2000003eff3d7230 */ /* 0x100fe20000004100 */
[----:B------:R-:W-:Y:S01]  /*7d20*/  F2FP.F16.E5M2.UNPACK_B R68, R78.H1 ;  /* 0x0000004eff44723e */ /* 0x000fe200030004ff */
[----:B------:R-:W-:Y:S01]  /*7d30*/  HADD2.F32 R62, -RZ, R62.H1_H1 ;  /* 0x3000003eff3e7230 */ /* 0x000fe20000004100 */
[----:B------:R-:W-:Y:S01]  /*7d40*/  ISETP.NE.AND P0, PT, R97, RZ, PT ;  /* 0x000000ff6100720c */ /* 0x000fe20003f05270 */
[--C-:B------:R-:W-:Y:S01]  /*7d50*/  HADD2.F32 R65, -RZ, R66.reuse.H0_H0 ;  /* 0x20000042ff417230 */ /* 0x100fe20000004100 */
[----:B------:R-:W-:Y:S01]  /*7d60*/  ISETP.NE.AND P6, PT, R102, RZ, PT ;  /* 0x000000ff6600720c */ /* 0x000fe20003fc5270 */
[----:B------:R-:W-:Y:S02]  /*7d70*/  HADD2.F32 R66, -RZ, R66.H1_H1 ;  /* 0x30000042ff427230 */ /* 0x000fe40000004100 */
[--C-:B------:R-:W-:Y:S02]  /*7d80*/  HADD2.F32 R69, -RZ, R70.reuse.H0_H0 ;  /* 0x20000046ff457230 */ /* 0x100fe40000004100 */
[C---:B--2---:R-:W-:Y:S01]  /*7d90*/  FMUL R0, R38.reuse, R4 ;  /* 0x0000000426007220 */ /* 0x044fe20000400000 */
        /* <DEDUP_REMOVED lines=20> */
[--C-:B------:R-:W-:Y:S02]  /*7ee0*/  HADD2.F32 R47, -RZ, R48.reuse.H0_H0 ;  /* 0x20000030ff2f7230 */ /* 0x100fe40000004100 */
[C---:B------:R-:W-:Y:S01]  /*7ef0*/  FMUL R6, R38.reuse, R10 ;  /* 0x0000000a26067220 */ /* 0x040fe20000400000 */
[C---:B------:R-:W-:Y:S01]  /*7f00*/  FFMA R3, R41.reuse, R42, R3 ;  /* 0x0000002a29037223 */ /* 0x040fe20000000003 */
[----:B------:R-:W-:Y:S02]  /*7f10*/  HADD2.F32 R48, -RZ, R48.H1_H1 ;  /* 0x30000030ff307230 */ /* 0x000fe40000004100 */
[C---:B------:R-:W-:Y:S01]  /*7f20*/  FFMA R7, R41.reuse, R44, R7 ;  /* 0x0000002c29077223 */ /* 0x040fe20000000007 */
[C---:B------:R-:W-:Y:S01]  /*7f30*/  FFMA R4, R41.reuse, R45, R4 ;  /* 0x0000002d29047223 */ /* 0x040fe20000000004 */
[C---:B------:R-:W-:Y:S01]  /*7f40*/  FFMA R5, R41.reuse, R46, R5 ;  /* 0x0000002e29057223 */ /* 0x040fe20000000005 */
[----:B------:R-:W-:Y:S01]  /*7f50*/  FFMA R6, R41, R47, R6 ;  /* 0x0000002f29067223 */ /* 0x000fe20000000006 */
[----:B------:R-:W-:Y:S01]  /*7f60*/  FMUL R11, R38, R11 ;  /* 0x0000000b260b7220 */ /* 0x000fe20000400000 */
[----:B------:R-:W-:Y:S01]  /*7f70*/  F2FP.F16.E5M2.UNPACK_B R40, R79.H1 ;  /* 0x0000004fff28723e */ /* 0x000fe200030004ff */
[--C-:B------:R-:W-:Y:S01]  /*7f80*/  HADD2.F32 R51, -RZ, R52.reuse.H0_H0 ;  /* 0x20000034ff337230 */ /* 0x100fe20000004100 */
[----:B------:R-:W-:Y:S01]  /*7f90*/  F2FP.SATFINITE.E5M2.F32.PACK_AB_MERGE_C R103, R7, R3, RZ ;  /* 0x000000030767723e */ /* 0x000fe200048060ff */
[C---:B------:R-:W-:Y:S01]  /*7fa0*/  FFMA R11, R41.reuse, R48, R11 ;  /* 0x00000030290b7223 */ /* 0x040fe2000000000b */
[C---:B------:R-:W-:Y:S01]  /*7fb0*/  FFMA R8, R41.reuse, R49, R8 ;  /* 0x0000003129087223 */ /* 0x040fe20000000008 */
[----:B------:R-:W-:Y:S01]  /*7fc0*/  FFMA R9, R41, R50, R9 ;  /* 0x0000003229097223 */ /* 0x000fe20000000009 */
[----:B-1----:R-:W-:Y:S01]  /*7fd0*/  F2FP.SATFINITE.E5M2.F32.PACK_AB_MERGE_C R104, R2, R0, R103 ;  /* 0x000000000268723e */ /* 0x002fe20004806067 */
[----:B------:R-:W-:Y:S01]  /*7fe0*/  HADD2.F32 R52, -RZ, R52.H1_H1 ;  /* 0x30000034ff347230 */ /* 0x000fe20000004100 */
[----:B------:R-:W-:Y:S01]  /*7ff0*/  F2FP.SATFINITE.E5M2.F32.PACK_AB_MERGE_C R105, R11, R6, RZ ;  /* 0x000000060b69723e */ /* 0x000fe200048060ff */
[C---:B------:R-:W-:Y:S01]  /*8000*/  FMUL R10, R38.reuse, R14 ;  /* 0x0000000e260a7220 */ /* 0x040fe20000400000 */
[C---:B------:R-:W-:Y:S01]  /*8010*/  FMUL R15, R38.reuse, R15 ;  /* 0x0000000f260f7220 */ /* 0x040fe20000400000 */
[--C-:B------:R-:W-:Y:S01]  /*8020*/  HADD2.F32 R55, -RZ, R56.reuse.H0_H0 ;  /* 0x20000038ff377230 */ /* 0x100fe20000004100 */
[----:B------:R-:W-:Y:S01]  /*8030*/  F2FP.SATFINITE.E5M2.F32.PACK_AB_MERGE_C R105, R5, R4, R105 ;  /* 0x000000040569723e */ /* 0x000fe20004806069 */
[C---:B------:R-:W-:Y:S01]  /*8040*/  FFMA R10, R41.reuse, R51, R10 ;  /* 0x00000033290a7223 */ /* 0x040fe2000000000a */
[C---:B------:R-:W-:Y:S01]  /*8050*/  FFMA R15, R41.reuse, R52, R15 ;  /* 0x00000034290f7223 */ /* 0x040fe2000000000f */
[C---:B------:R-:W-:Y:S01]  /*8060*/  FFMA R12, R41.reuse, R53, R12 ;  /* 0x00000035290c7223 */ /* 0x040fe2000000000c */
[C---:B------:R-:W-:Y:S01]  /*8070*/  FFMA R13, R41.reuse, R54, R13 ;  /* 0x00000036290d7223 */ /* 0x040fe2000000000d */
[----:B------:R-:W-:Y:S02]  /*8080*/  HADD2.F32 R56, -RZ, R56.H1_H1 ;  /* 0x30000038ff387230 */ /* 0x000fe40000004100 */
[C---:B------:R-:W-:Y:S01]  /*8090*/  FMUL R14, R38.reuse, R18 ;  /* 0x00000012260e7220 */ /* 0x040fe20000400000 */
[C---:B------:R-:W-:Y:S01]  /*80a0*/  FMUL R19, R38.reuse, R19 ;  /* 0x0000001326137220 */ /* 0x040fe20000400000 */
[--C-:B------:R-:W-:Y:S02]  /*80b0*/  HADD2.F32 R59, -RZ, R60.reuse.H0_H0 ;  /* 0x2000003cff3b7230 */ /* 0x100fe40000004100 */
[C---:B------:R-:W-:Y:S01]  /*80c0*/  FMUL R18, R38.reuse, R22 ;  /* 0x0000001626127220 */ /* 0x040fe20000400000 */
[C---:B------:R-:W-:Y:S01]  /*80d0*/  FFMA R14, R41.reuse, R55, R14 ;  /* 0x00000037290e7223 */ /* 0x040fe2000000000e */
[----:B------:R-:W-:Y:S02]  /*80e0*/  HADD2.F32 R60, -RZ, R60.H1_H1 ;  /* 0x3000003cff3c7230 */ /* 0x000fe40000004100 */
        /* <DEDUP_REMOVED lines=27> */
[----:B------:R-:W-:Y:S01]  /*82a0*/  FFMA R28, R41, R69, R28 ;  /* 0x00000045291c7223 */ /* 0x000fe2000000001c */
[----:B------:R-:W-:Y:S01]  /*82b0*/  F2FP.SATFINITE.E5M2.F32.PACK_AB_MERGE_C R107, R19, R14, RZ ;  /* 0x0000000e136b723e */ /* 0x000fe200048060ff */
        /* <DEDUP_REMOVED lines=25> */
[----:B------:R-:W-:Y:S02]  /*8450*/  UIADD3 UR4, UP0, UPT, UR62, 0x680, URZ ;  /* 0x000006803e047890 */ /* 0x000fe4000ff1e0ff */
[----:B------:R-:W-:Y:S02]  /*8460*/  UIADD3 UR13, UPT, UPT, UR49, 0x20, URZ ;  /* 0x00000020310d7890 */ /* 0x000fe4000fffe0ff */
[----:B------:R-:W-:Y:S02]  /*8470*/  UIADD3 UR12, UPT, UPT, UR43, 0x5200, URZ ;  /* 0x000052002b0c7890 */ /* 0x000fe4000fffe0ff */
[----:B------:R-:W-:Y:S01]  /*8480*/  UIADD3.X UR5, UPT, UPT, URZ, UR63, URZ, UP0, !UPT ;  /* 0x0000003fff057290 */ /* 0x000fe200087fe4ff */
[----:B------:R-:W-:Y:S01]  /*8490*/  UMOV UR14, UR50 ;  /* 0x00000032000e7c82 */ /* 0x000fe20008000000 */
[----:B------:R-:W-:Y:S01]  /*84a0*/  UMOV UR15, UR36 ;  /* 0x00000024000f7c82 */ /* 0x000fe20008000000 */
[----:B------:R-:W-:Y:S02]  /*84b0*/  UIADD3 UR9, UPT, UPT, UR49, 0xa0, URZ ;  /* 0x000000a031097890 */ /* 0x000fe4000fffe0ff */
[----:B------:R-:W-:Y:S01]  /*84c0*/  UIADD3 UR8, UPT, UPT, UR43, 0x5a00, URZ ;  /* 0x00005a002b087890 */ /* 0x000fe2000fffe0ff */
[----:B------:R-:W-:Y:S03]  /*84d0*/  UMOV UR10, UR50 ;  /* 0x00000032000a7c82 */ /* 0x000fe60008000000 */
[----:B------:R2:W-:Y:S01]  /*84e0*/  UTMASTG.3D [UR12], [UR4] ;  /* 0x0000000c040073b5 */ /* 0x0005e20008010000 */
[----:B------:R-:W-:Y:S04]  /*84f0*/  UMOV UR11, UR36 ;  /* 0x00000024000b7c82 */ /* 0x000fe80008000000 */
[----:B------:R2:W-:Y:S01]  /*8500*/  UTMASTG.3D [UR8], [UR4] ;  /* 0x00000008040073b5 */ /* 0x0005e20008010000 */
[----:B------:R0:W-:Y:S01]  /*8510*/  UTMACMDFLUSH ;  /* 0x00000000000079b7 */ /* 0x0001e20000000000 */
[----:B--2---:R-:W-:Y:S04]  /*8520*/  DEPBAR.LE SB0, 0x1 ;  /* 0x000080400000791a */ /* 0x004fe80000000000 */
.L_x_129:
[----:B------:R-:W-:Y:S05]  /*8530*/  BSYNC.RECONVERGENT B0 ;  /* 0x0000000000007941 */ /* 0x000fea0003800200 */
.L_x_128:
        /* <DEDUP_REMOVED lines=16> */
.L_x_133:
[----:B------:R-:W-:Y:S05]  /*8640*/  BSYNC B0 ;  /* 0x0000000000007941 */ /* 0x000fea0003800000 */
.L_x_132:
        /* <DEDUP_REMOVED lines=17> */
.L_x_131:
[----:B------:R-:W-:Y:S05]  /*8760*/  BSYNC B1 ;  /* 0x0000000000017941 */ /* 0x000fea0003800000 */
.L_x_130:
        /* <DEDUP_REMOVED lines=21> */
.L_x_135:
        /* <DEDUP_REMOVED lines=17> */
[----:B------:R-:W-:Y:S01]  /*89d0*/  ISETP.NE.AND P6, PT, R102, RZ, PT ;  /* 0x000000ff6600720c */ /* 0x000fe20003fc5270 */
[--C-:B------:R-:W-:Y:S01]  /*89e0*/  HADD2.F32 R49, -RZ, R50.reuse.H0_H0 ;  /* 0x20000032ff317230 */ /* 0x100fe20000004100 */
[----:B----4-:R-:W-:Y:S01]  /*89f0*/  F2FP.F16.E5M2.UNPACK_B R58, R76 ;  /* 0x0000004cff3a723e */ /* 0x010fe200020004ff */
[----:B------:R-:W-:Y:S01]  /*8a00*/  HADD2.F32 R50, -RZ, R50.H1_H1 ;  /* 0x30000032ff327230 */ /* 0x000fe20000004100 */
[----:B------:R-:W-:Y:S01]  /*8a10*/  F2FP.F16.E5M2.UNPACK_B R62, R77 ;  /* 0x0000004dff3e723e */ /* 0x000fe200020004ff */
[--C-:B------:R-:W-:Y:S01]  /*8a20*/  HADD2.F32 R53, -RZ, R54.reuse.H0_H0 ;  /* 0x20000036ff357230 */ /* 0x100fe20000004100 */
[----:B------:R-:W-:Y:S01]  /*8a30*/  F2FP.F16.E5M2.UNPACK_B R66, R78 ;  /* 0x0000004eff42723e */ /* 0x000fe200020004ff */
[----:B------:R-:W-:Y:S01]  /*8a40*/  HADD2.F32 R54, -RZ, R54.H1_H1 ;  /* 0x30000036ff367230 */ /* 0x000fe20000004100 */
[----:B------:R-:W-:Y:S01]  /*8a50*/  F2FP.F16.E5M2.UNPACK_B R70, R79 ;  /* 0x0000004fff46723e */ /* 0x000fe200020004ff */
[--C-:B------:R-:W-:Y:S01]  /*8a60*/  HADD2.F32 R57, -RZ, R58.reuse.H0_H0 ;  /* 0x2000003aff397230 */ /* 0x100fe20000004100 */
[----:B------:R-:W-:Y:S01]  /*8a70*/  F2FP.F16.E5M2.UNPACK_B R56, R75.H1 ;  /* 0x0000004bff38723e */ /* 0x000fe200030004ff */
[----:B------:R-:W-:Y:S01]  /*8a80*/  HADD2.F32 R58, -RZ, R58.H1_H1 ;  /* 0x3000003aff3a7230 */ /* 0x000fe20000004100 */
[----:B------:R-:W-:Y:S01]  /*8a90*/  F2FP.F16.E5M2.UNPACK_B R60, R76.H1 ;  /* 0x0000004cff3c723e */ /* 0x000fe200030004ff */
[--C-:B------:R-:W-:Y:S01]  /*8aa0*/  HADD2.F32 R61, -RZ, R62.reuse.H0_H0 ;  /* 0x2000003eff3d7230 */ /* 0x100fe20000004100 */
[----:B------:R-:W-:Y:S01]  /*8ab0*/  F2FP.F16.E5M2.UNPACK_B R64, R77.H1 ;  /* 0x0000004dff40723e */ /* 0x000fe200030004ff */
[----:B------:R-:W-:Y:S01]  /*8ac0*/  HADD2.F32 R62, -RZ, R62.H1_H1 ;  /* 0x3000003eff3e7230 */ /* 0x000fe20000004100 */
[----:B------:R-:W-:Y:S01]  /*8ad0*/  F2FP.F16.E5M2.UNPACK_B R68, R78.H1 ;  /* 0x0000004eff44723e */ /* 0x000fe200030004ff */
        /* <DEDUP_REMOVED lines=112> */
[----:B------:R-:W-:Y:S02]  /*91e0*/  UIADD3 UR4, UPT, UPT, UR43, 0x4200, URZ ;  /* 0x000042002b047890 */ /* 0x000fe4000fffe0ff */
[----:B------:R-:W-:Y:S01]  /*91f0*/  UIADD3 UR9, UPT, UPT, UR49, 0x40, URZ ;  /* 0x0000004031097890 */ /* 0x000fe2000fffe0ff */
[----:B------:R-:W-:Y:S01]  /*9200*/  UMOV UR10, UR50 ;  /* 0x00000032000a7c82 */ /* 0x000fe20008000000 */
[----:B------:R-:W-:Y:S02]  /*9210*/  UMOV UR11, UR36 ;  /* 0x00000024000b7c82 */ /* 0x000fe40008000000 */
[----:B------:R-:W-:Y:S01]  /*9220*/  MOV R96, UR4 ;  /* 0x0000000400607c02 */ /* 0x000fe20008000f00 */
[----:B------:R-:W-:Y:S02]  /*9230*/  UIADD3 UR4, UP0, UPT, UR62, 0x680, URZ ;  /* 0x000006803e047890 */ /* 0x000fe4000ff1e0ff */
[----:B------:R-:W-:Y:S01]  /*9240*/  UIADD3 UR13, UPT, UPT, UR49, 0xc0, URZ ;  /* 0x000000c0310d7890 */ /* 0x000fe2000fffe0ff */
[----:B------:R-:W-:Y:S01]  /*9250*/  R2UR UR8, R96 ;  /* 0x00000000600872ca */ /* 0x000fe200000e0000 */
[----:B------:R-:W-:Y:S02]  /*9260*/  UIADD3.X UR5, UPT, UPT, URZ, UR63, URZ, UP0, !UPT ;  /* 0x0000003fff057290 */ /* 0x000fe400087fe4ff */
[----:B------:R-:W-:Y:S01]  /*9270*/  UIADD3 UR12, UPT, UPT, UR43, 0x4a00, URZ ;  /* 0x00004a002b0c7890 */ /* 0x000fe2000fffe0ff */
[----:B------:R-:W-:Y:S01]  /*9280*/  UMOV UR14, UR50 ;  /* 0x00000032000e7c82 */ /* 0x000fe20008000000 */
[----:B------:R-:W-:Y:S08]  /*9290*/  UMOV UR15, UR36 ;  /* 0x00000024000f7c82 */ /* 0x000ff00008000000 */
[----:B------:R2:W-:Y:S01]  /*92a0*/  UTMASTG.3D [UR8], [UR4] ;  /* 0x00000008040073b5 */ /* 0x0005e20008010000 */
[----:B------:R2:W-:Y:S01]  /*92b0*/  UTMASTG.3D [UR12], [UR4] ;  /* 0x0000000c040073b5 */ /* 0x0005e20008010000 */
[----:B------:R0:W-:Y:S01]  /*92c0*/  UTMACMDFLUSH ;  /* 0x00000000000079b7 */ /* 0x0001e20000000000 */
[----:B--2---:R-:W-:Y:S04]  /*92d0*/  DEPBAR.LE SB0, 0x1 ;  /* 0x000080400000791a */ /* 0x004fe80000000000 */
.L_x_137:
[----:B------:R-:W-:Y:S05]  /*92e0*/  BSYNC.RECONVERGENT B0 ;  /* 0x0000000000007941 */ /* 0x000fea0003800200 */
.L_x_136:
        /* <DEDUP_REMOVED lines=16> */
.L_x_141:
[----:B------:R-:W-:Y:S05]  /*93f0*/  BSYNC B0 ;  /* 0x0000000000007941 */ /* 0x000fea0003800000 */
.L_x_140:
        /* <DEDUP_REMOVED lines=17> */
.L_x_139:
[----:B------:R-:W-:Y:S05]  /*9510*/  BSYNC B1 ;  /* 0x0000000000017941 */ /* 0x000fea0003800000 */
.L_x_138:
        /* <DEDUP_REMOVED lines=21> */
.L_x_143:
[----:B------:R-:W-:Y:S01]  /*9670*/  ISETP.NE.AND P0, PT, R97, RZ, PT ;  /* 0x000000ff6100720c */ /* 0x000fe20003f05270 */
[----:B------:R-:W-:Y:S05]  /*9680*/  WARPSYNC.ALL ;  /* 0x0000000000007948 */ /* 0x000fea0003800000 */
[----:B------:R-:W-:Y:S01]  /*9690*/  R2UR UR4, R39 ;  /* 0x00000000270472ca */ /* 0x000fe200000e0000 */
[----:B------:R-:W-:Y:S01]  /*96a0*/  BSSY.RECONVERGENT B0, `(.L_x_144) ;  /* 0x000009f000007945 */ /* 0x000fe20003800200 */
[-C--:B---3--:R-:W-:Y:S02]  /*96b0*/  F2FP.F16.E5M2.UNPACK_B R42, R72.reuse ;  /* 0x00000048ff2a723e */ /* 0x088fe400020004ff */
[----:B------:R-:W-:Y:S02]  /*96c0*/  F2FP.F16.E5M2.UNPACK_B R72, R72.H1 ;  /* 0x00000048ff48723e */ /* 0x000fe400030004ff */
[-C--:B------:R-:W-:Y:S01]  /*96d0*/  F2FP.F16.E5M2.UNPACK_B R46, R73.reuse ;  /* 0x00000049ff2e723e */ /* 0x080fe200020004ff */
[--C-:B------:R-:W-:Y:S01]  /*96e0*/  HADD2.F32 R40, -RZ, R42.reuse.H0_H0 ;  /* 0x2000002aff287230 */ /* 0x100fe20000004100 */
[----:B------:R-:W-:Y:S01]  /*96f0*/  F2FP.F16.E5M2.UNPACK_B R73, R73.H1 ;  /* 0x00000049ff49723e */ /* 0x000fe200030004ff */
[----:B------:R-:W-:Y:S01]  /*9700*/  HADD2.F32 R42, -RZ, R42.H1_H1 ;  /* 0x3000002aff2a7230 */ /* 0x000fe20000004100 */
[-C--:B------:R-:W-:Y:S01]  /*9710*/  F2FP.F16.E5M2.UNPACK_B R50, R74.reuse ;  /* 0x0000004aff32723e */ /* 0x080fe200020004ff */
[----:B------:R-:W-:Y:S01]  /*9720*/  HADD2.F32 R43, -RZ, R72.H0_H0 ;  /* 0x20000048ff2b7230 */ /* 0x000fe20000004100 */
[----:B------:R-:W-:Y:S01]  /*9730*/  F2FP.F16.E5M2.UNPACK_B R74, R74.H1 ;  /* 0x0000004aff4a723e */ /* 0x000fe200030004ff */
[----:B------:R-:W2:Y:S01]  /*9740*/  LDTM.x32 R4, tmem[UR4+0x60] ;  /* 0x00006004000479ee */ /* 0x000ea200082c0000 */
[----:B------:R-:W-:Y:S01]  /*9750*/  NOP ;  /* 0x0000000000007918 */ /* 0x000fe20000000000 */
[----:B------:R-:W-:Y:S01]  /*9760*/  IADD3 R90, PT, PT, R90, 0x110, RZ ;  /* 0x000001105a5a7810 */ /* 0x000fe20007ffe0ff */
[--C-:B------:R-:W-:Y:S01]  /*9770*/  HADD2.F32 R45, -RZ, R46.reuse.H0_H0 ;  /* 0x2000002eff2d7230 */ /* 0x100fe20000004100 */
[----:B------:R-:W-:Y:S01]  /*9780*/  F2FP.F16.E5M2.UNPACK_B R54, R75 ;  /* 0x0000004bff36723e */ /* 0x000fe200020004ff */
[----:B------:R-:W-:Y:S01]  /*9790*/  HADD2.F32 R46, -RZ, R46.H1_H1 ;  /* 0x3000002eff2e7230 */ /* 0x000fe20000004100 */
[----:B------:R-:W-:Y:S01]  /*97a0*/  LOP3.LUT R90, R90, 0xfefffff8, RZ, 0xc0, !PT ;  /* 0xfefffff85a5a7812 */ /* 0x000fe200078ec0ff */
[--C-:B------:R-:W-:Y:S01]  /*97b0*/  HADD2.F32 R49, -RZ, R50.reuse.H0_H0 ;  /* 0x20000032ff317230 */ /* 0x100fe20000004100 */
[----:B----4-:R-:W-:Y:S01]  /*97c0*/  F2FP.F16.E5M2.UNPACK_B R58, R76 ;  /* 0x0000004cff3a723e */ /* 0x010fe200020004ff */
[----:B------:R-:W-:Y:S01]  /*97d0*/  HADD2.F32 R50, -RZ, R50.H1_H1 ;  /* 0x30000032ff327230 */ /* 0x000fe20000004100 */
[----:B--2---:R2:W-:Y:S01]  /*97e0*/  SYNCS.ARRIVE.TRANS64.RED.A1T0 RZ, [R90+URZ], RZ ;  /* 0x000000ff5aff79a7 */ /* 0x0045e200081004ff */
[--C-:B------:R-:W-:Y:S01]  /*97f0*/  HADD2.F32 R53, -RZ, R54.reuse.H0_H0 ;  /* 0x20000036ff357230 */ /* 0x100fe20000004100 */
[-C--:B------:R-:W-:Y:S01]  /*9800*/  F2FP.F16.E5M2.UNPACK_B R62, R77.reuse ;  /* 0x0000004dff3e723e */ /* 0x080fe200020004ff */
[----:B------:R-:W-:Y:S01]  /*9810*/  HADD2.F32 R54, -RZ, R54.H1_H1 ;  /* 0x30000036ff367230 */ /* 0x000fe20000004100 */
[----:B------:R-:W-:Y:S01]  /*9820*/  F2FP.F16.E5M2.UNPACK_B R77, R77.H1 ;  /* 0x0000004dff4d723e */ /* 0x000fe200030004ff */
        /* <DEDUP_REMOVED lines=8> */
[----:B------:R-:W-:Y:S02]  /*98b0*/  HADD2.F32 R64, -RZ, R77.H1_H1 ;  /* 0x3000004dff407230 */ /* 0x000fe40000004100 */
[C---:B------:R-:W-:Y:S01]  /*98c0*/  FMUL R4, R38.reuse, R4 ;  /* 0x0000000426047220 */ /* 0x040fe20000400000 */
        /* <DEDUP_REMOVED lines=13> */
[--C-:B------:R-:W-:Y:S02]  /*99a0*/  HADD2.F32 R65, -RZ, R66.reuse.H0_H0 ;  /* 0x20000042ff417230 */ /* 0x100fe40000004100 */
[C---:B------:R-:W-:Y:S01]  /*99b0*/  FMUL R24, R38.reuse, R28 ;  /* 0x0000001c26187220 */ /* 0x040fe20000400000 */
[----:B------:R-:W-:Y:S02]  /*99c0*/  HADD2.F32 R66, -RZ, R66.H1_H1 ;  /* 0x30000042ff427230 */ /* 0x000fe40000004100 */
[C---:B------:R-:W-:Y:S01]  /*99d0*/  FMUL R25, R38.reuse, R29 ;  /* 0x0000001d26197220 */ /* 0x040fe20000400000 */
[--C-:B------:R-:W-:Y:S02]  /*99e0*/  HADD2.F32 R69, -RZ, R70.reuse.H0_H0 ;  /* 0x20000046ff457230 */ /* 0x100fe40000004100 */
[C---:B------:R-:W-:Y:S01]  /*99f0*/  FMUL R28, R38.reuse, R32 ;  /* 0x00000020261c7220 */ /* 0x040fe20000400000 */
[----:B------:R-:W-:Y:S02]  /*9a00*/  HADD2.F32 R70, -RZ, R70.H1_H1 ;  /* 0x30000046ff467230 */ /* 0x000fe40000004100 */
[C---:B------:R-:W-:Y:S01]  /*9a10*/  FMUL R29, R38.reuse, R33 ;  /* 0x00000021261d7220 */ /* 0x040fe20000400000 */
        /* <DEDUP_REMOVED lines=11> */
[C---:B------:R-:W-:Y:S01]  /*9ad0*/  FMUL R11, R38.reuse, R11 ;  /* 0x0000000b260b7220 */ /* 0x040fe20000400000 */
[----:B------:R-:W-:Y:S01]  /*9ae0*/  F2FP.F16.E5M2.UNPACK_B R78, R78.H1 ;  /* 0x0000004eff4e723e */ /* 0x000fe200030004ff */
[--C-:B------:R-:W-:Y:S01]  /*9af0*/  HADD2.F32 R51, -RZ, R74.reuse.H0_H0 ;  /* 0x2000004aff337230 */ /* 0x100fe20000004100 */
[----:B------:R-:W-:Y:S01]  /*9b00*/  F2FP.SATFINITE.E5M2.F32.PACK_AB_MERGE_C R100, R7, R6, RZ ;  /* 0x000000060764723e */ /* 0x000fe200048060ff */
[C---:B------:R-:W-:Y:S01]  /*9b10*/  FFMA R11, R41.reuse, R48, R11 ;  /* 0x00000030290b7223 */ /* 0x040fe2000000000b */
[C---:B------:R-:W-:Y:S01]  /*9b20*/  FFMA R12, R41.reuse, R49, R12 ;  /* 0x00000031290c7223 */ /* 0x040fe2000000000c */
[----:B------:R-:W-:Y:S01]  /*9b30*/  FFMA R13, R41, R50, R13 ;  /* 0x00000032290d7223 */ /* 0x000fe2000000000d */
[----:B------:R-:W-:Y:S01]  /*9b40*/  F2FP.SATFINITE.E5M2.F32.PACK_AB_MERGE_C R100, R5, R4, R100 ;  /* 0x000000040564723e */ /* 0x000fe20004806064 */
        /* <DEDUP_REMOVED lines=21> */
[----:B------:R-:W-:Y:S02]  /*9ca0*/  HADD2.F32 R62, -RZ, R77.H0_H0 ;  /* 0x2000004dff3e7230 */ /* 0x000fe40000004100 */
[C---:B------:R-:W-:Y:S01]  /*9cb0*/  FFMA R22, R41.reuse, R59, R22 ;  /* 0x0000003b29167223 */ /* 0x040fe20000000016 */
[C---:B------:R-:W-:Y:S01]  /*9cc0*/  FMUL R3, R38.reuse, R26 ;  /* 0x0000001a26037220 */ /* 0x040fe20000400000 */
[C---:B------:R-:W-:Y:S01]  /*9cd0*/  FFMA R23, R41.reuse, R60, R23 ;  /* 0x0000003c29177223 */ /* 0x040fe20000000017 */
[C---:B------:R-:W-:Y:S01]  /*9ce0*/  FMUL R27, R38.reuse, R27 ;  /* 0x0000001b261b7220 */ /* 0x040fe20000400000 */
[C---:B------:R-:W-:Y:S01]  /*9cf0*/  FFMA R0, R41.reuse, R61, R0 ;  /* 0x0000003d29007223 */ /* 0x040fe20000000000 */
[----:B------:R-:W-:Y:S01]  /*9d00*/  F2FP.F16.E5M2.UNPACK_B R79, R79.H1 ;  /* 0x0000004fff4f723e */ /* 0x000fe200030004ff */
        /* <DEDUP_REMOVED lines=23> */
[----:B-1----:R-:W-:Y:S02]  /*9e80*/  F2FP.SATFINITE.E5M2.F32.PACK_AB_MERGE_C R104, R23, R22, RZ ;  /* 0x000000161768723e */ /* 0x002fe400048060ff */
        /* <DEDUP_REMOVED lines=8> */
[----:B------:R-:W-:Y:S03]  /*9f10*/  IADD3 R36, PT, PT, R36, 0x1, RZ ;  /* 0x0000000124247810 */ /* 0x000fe60007ffe0ff */
[----:B------:R2:W-:Y:S01]  /*9f20*/  STS.128 [R99+0x5200], R104 ;  /* 0x0052006863007388 */ /* 0x0005e20000000c00 */
[----:B------:R-:W-:Y:S01]  /*9f30*/  @!PT LDS RZ, [RZ] ;  /* 0x00000000fffff984 */ /* 0x000fe20000000800 */
[----:B------:R-:W-:Y:S01]  /*9f40*/  @!PT LDS RZ, [RZ] ;  /* 0x00000000fffff984 */ /* 0x000fe20000000800 */
[----:B------:R-:W-:Y:S01]  /*9f50*/  @!PT LDS RZ, [RZ] ;  /* 0x00000000fffff984 */ /* 0x000fe20000000800 */
[----:B------:R-:W-:Y:S01]  /*9f60*/  @!PT LDS RZ, [RZ] ;  /* 0x00000000fffff984 */ /* 0x000fe20000000800 */
[----:B------:R1:W-:Y:S07]  /*9f70*/  MEMBAR.ALL.CTA ;  /* 0x0000000000007992 */ /* 0x0003ee0000008000 */
[----:B-1----:R-:W1:Y:S02]  /*9f80*/  FENCE.VIEW.ASYNC.S ;  /* 0x00000000000073c6 */ /* 0x002e640000000000 */
[----:B-1----:R-:W-:Y:S06]  /*9f90*/  BAR.SYNC.DEFER_BLOCKING 0x1, 0x80 ;  /* 0x0042000000007b1d */ /* 0x002fec0000010000 */
        /* <DEDUP_REMOVED lines=14> */
[----:B-1----:R-:W-:Y:S04]  /*a080*/  DEPBAR.LE SB0, 0x1 ;  /* 0x000080400000791a */ /* 0x002fe80000000000 */
.L_x_145:
[----:B------:R-:W-:Y:S05]  /*a090*/  BSYNC.RECONVERGENT B0 ;  /* 0x0000000000007941 */ /* 0x000fea0003800200 */
.L_x_144:
[----:B------:R-:W-:Y:S01]  /*a0a0*/  R2UR UR4, R88 ;  /* 0x00000000580472ca */ /* 0x000fe200000e0000 */
[----:B------:R-:W-:Y:S01]  /*a0b0*/  BAR.SYNC.DEFER_BLOCKING 0x1, 0x80 ;  /* 0x0042000000007b1d */ /* 0x000fe20000010000 */
[----:B------:R-:W-:Y:S01]  /*a0c0*/  ISETP.NE.AND P0, PT, R91, 0x2, PT ;  /* 0x000000025b00780c */ /* 0x000fe20003f05270 */
[----:B------:R-:W-:Y:S01]  /*a0d0*/  UISETP.NE.AND UP0, UPT, UR44, URZ, UPT ;  /* 0x000000ff2c00728c */ /* 0x000fe2000bf05270 */
[----:B------:R-:W-:Y:S01]  /*a0e0*/  ISETP.NE.AND P1, PT, R36, 0x4, PT ;  /* 0x000000042400780c */ /* 0x000fe20003f25270 */
[----:B------:R-:W-:Y:S01]  /*a0f0*/  UIADD3 UR32, UPT, UPT, UR37, UR59, URZ ;  /* 0x0000003b25207290 */ /* 0x000fe2000fffe0ff */
[----:B------:R-:W-:Y:S02]  /*a100*/  SEL R3, RZ, 0x1, P0 ;  /* 0x00000001ff037807 */ /* 0x000fe40000000000 */
[----:B------:R-:W-:Y:S02]  /*a110*/  SEL R0, RZ, 0x1, P1 ;  /* 0x00000001ff007807 */ /* 0x000fe40000800000 */
[----:B------:R-:W-:Y:S02]  /*a120*/  LOP3.LUT R94, R94, R3, RZ, 0x3c, !PT ;  /* 0x000000035e5e7212 */ /* 0x000fe400078e3cff */
[----:B------:R-:W-:Y:S01]  /*a130*/  LOP3.LUT R95, R95, R0, RZ, 0x3c, !PT ;  /* 0x000000005f5f7212 */ /* 0x000fe200078e3cff */
[----:B------:R-:W-:Y:S01]  /*a140*/  UIADD3 UR20, UPT, UPT, UR38, UR4, URZ ;  /* 0x0000000426147290 */ /* 0x000fe2000fffe0ff */
[----:B------:R-:W-:Y:S02]  /*a150*/  SEL R91, R91, RZ, P0 ;  /* 0x000000ff5b5b7207 */ /* 0x000fe40000000000 */
[----:B------:R-:W-:Y:S01]  /*a160*/  SEL R36, R36, RZ, P1 ;  /* 0x000000ff24247207 */ /* 0x000fe20000800000 */
[----:B------:R-:W-:Y:S01]  /*a170*/  UMOV UR36, UR58 ;  /* 0x0000003a00247c82 */ /* 0x000fe20008000000 */
[----:B------:R-:W-:Y:S07]  /*a180*/  BRA.U UP0, `(.L_x_146) ;  /* 0xffffffb900ac7547 */ /* 0x000fee000b83ffff */
[----:B------:R-:W-:Y:S05]  /*a190*/  EXIT ;  /* 0x000000000000794d */ /* 0x000fea0003800000 */
.L_x_24:
[----:B-1----:R1:W2:Y:S02]  /*a1a0*/  SYNCS.PHASECHK.TRANS64.TRYWAIT P0, [R0+URZ+0x140], R3 ;  /* 0x00014003000075a7 */ /* 0x0022a400080011ff */
[----:B--2---:R-:W-:Y:S05]  /*a1b0*/  @!P0 NANOSLEEP.SYNCS 0x989680 ;  /* 0x009896800000895d */ /* 0x004fea0003900000 */
[----:B------:R-:W2:Y:S02]  /*a1c0*/  @!P0 SYNCS.PHASECHK.TRANS64 P0, [R0+URZ+0x140], R3 ;  /* 0x00014003000085a7 */ /* 0x000ea400080010ff */
[----:B--2---:R-:W-:Y:S05]  /*a1d0*/  @!P0 BRA `(.L_x_24) ;  /* 0xfffffffc00f08947 */ /* 0x004fea000383ffff */
[----:B------:R-:W-:Y:S05]  /*a1e0*/  BRA `(.L_x_147) ;  /* 0xffffff7800307947 */ /* 0x000fea000383ffff */
.L_x_27:
[----:B-1----:R-:W-:-:S07]  /*a1f0*/  MOV R0, UR33 ;  /* 0x0000002100007c02 */ /* 0x002fce0008000f00 */
.L_x_148:
[----:B-1----:R1:W2:Y:S02]  /*a200*/  SYNCS.PHASECHK.TRANS64.TRYWAIT P0, [R0+URZ+0x40], R3 ;  /* 0x00004003000075a7 */ /* 0x0022a400080011ff */
[----:B--2---:R-:W-:Y:S05]  /*a210*/  @!P0 NANOSLEEP.SYNCS 0x989680 ;  /* 0x009896800000895d */ /* 0x004fea0003900000 */
[----:B------:R-:W2:Y:S02]  /*a220*/  @!P0 SYNCS.PHASECHK.TRANS64 P0, [R0+URZ+0x40], R3 ;  /* 0x00004003000085a7 */ /* 0x000ea400080010ff */
[----:B--2---:R-:W-:Y:S05]  /*a230*/  @!P0 BRA `(.L_x_148) ;  /* 0xfffffffc00f08947 */ /* 0x004fea000383ffff */
[----:B------:R-:W-:Y:S05]  /*a240*/  BRA `(.L_x_26) ;  /* 0xffffff7800807947 */ /* 0x000fea000383ffff */
.L_x_34:
[----:B-1----:R-:W-:-:S07]  /*a250*/  MOV R0, UR17 ;  /* 0x0000001100007c02 */ /* 0x002fce0008000f00 */
.L_x_149:
[----:B-1----:R1:W2:Y:S02]  /*a260*/  SYNCS.PHASECHK.TRANS64.TRYWAIT P0, [R0+URZ+0x40], R3 ;  /* 0x00004003000075a7 */ /* 0x0022a400080011ff */
[----:B--2---:R-:W-:Y:S05]  /*a270*/  @!P0 NANOSLEEP.SYNCS 0x989680 ;  /* 0x009896800000895d */ /* 0x004fea0003900000 */
[----:B------:R-:W2:Y:S02]  /*a280*/  @!P0 SYNCS.PHASECHK.TRANS64 P0, [R0+URZ+0x40], R3 ;  /* 0x00004003000085a7 */ /* 0x000ea400080010ff */
[----:B--2---:R-:W-:Y:S05]  /*a290*/  @!P0 BRA `(.L_x_149) ;  /* 0xfffffffc00f08947 */ /* 0x004fea000383ffff */
[----:B------:R-:W-:Y:S05]  /*a2a0*/  BRA `(.L_x_33) ;  /* 0xffffff7c00407947 */ /* 0x000fea000383ffff */
.L_x_39:
[----:B-1----:R1:W2:Y:S02]  /*a2b0*/  SYNCS.PHASECHK.TRANS64.TRYWAIT P0, [R3+URZ+0xd0], R0 ;  /* 0x0000d000030075a7 */ /* 0x0022a400080011ff */
[----:B--2---:R-:W-:Y:S05]  /*a2c0*/  @!P0 NANOSLEEP.SYNCS 0x989680 ;  /* 0x009896800000895d */ /* 0x004fea0003900000 */
[----:B------:R-:W2:Y:S02]  /*a2d0*/  @!P0 SYNCS.PHASECHK.TRANS64 P0, [R3+URZ+0xd0], R0 ;  /* 0x0000d000030085a7 */ /* 0x000ea400080010ff */
[----:B--2---:R-:W-:Y:S05]  /*a2e0*/  @!P0 BRA `(.L_x_39) ;  /* 0xfffffffc00f08947 */ /* 0x004fea000383ffff */
[----:B------:R-:W-:Y:S05]  /*a2f0*/  BRA `(.L_x_150) ;  /* 0xffffff7c00e47947 */ /* 0x000fea000383ffff */
.L_x_43:
[----:B-1----:R-:W-:-:S07]  /*a300*/  MOV R0, UR4 ;  /* 0x0000000400007c02 */ /* 0x002fce0008000f00 */
.L_x_151:
[----:B-1----:R1:W2:Y:S02]  /*a310*/  SYNCS.PHASECHK.TRANS64.TRYWAIT P0, [R0+URZ], R3 ;  /* 0x00000003000075a7 */ /* 0x0022a400080011ff */
[----:B--2---:R-:W-:Y:S05]  /*a320*/  @!P0 NANOSLEEP.SYNCS 0x989680 ;  /* 0x009896800000895d */ /* 0x004fea0003900000 */
[----:B------:R-:W2:Y:S02]  /*a330*/  @!P0 SYNCS.PHASECHK.TRANS64 P0, [R0+URZ], R3 ;  /* 0x00000003000085a7 */ /* 0x000ea400080010ff */
[----:B--2---:R-:W-:Y:S05]  /*a340*/  @!P0 BRA `(.L_x_151) ;  /* 0xfffffffc00f08947 */ /* 0x004fea000383ffff */
[----:B------:R-:W-:Y:S05]  /*a350*/  BRA `(.L_x_152) ;  /* 0xffffff84008c7947 */ /* 0x000fea000383ffff */
.L_x_44:
[----:B------:R-:W-:-:S07]  /*a360*/  MOV R0, UR5 ;  /* 0x0000000500007c02 */ /* 0x000fce0008000f00 */
.L_x_153:
[----:B-1----:R1:W2:Y:S02]  /*a370*/  SYNCS.PHASECHK.TRANS64.TRYWAIT P0, [R0+URZ], R3 ;  /* 0x00000003000075a7 */ /* 0x0022a400080011ff */
[----:B--2---:R-:W-:Y:S05]  /*a380*/  @!P0 NANOSLEEP.SYNCS 0x989680 ;  /* 0x009896800000895d */ /* 0x004fea0003900000 */
[----:B------:R-:W2:Y:S02]  /*a390*/  @!P0 SYNCS.PHASECHK.TRANS64 P0, [R0+URZ], R3 ;  /* 0x00000003000085a7 */ /* 0x000ea400080010ff */
[----:B--2---:R-:W-:Y:S05]  /*a3a0*/  @!P0 BRA `(.L_x_153) ;  /* 0xfffffffc00f08947 */ /* 0x004fea000383ffff */
[----:B------:R-:W-:Y:S05]  /*a3b0*/  BRA `(.L_x_154) ;  /* 0xffffff8400987947 */ /* 0x000fea000383ffff */
.L_x_45:
[----:B------:R-:W-:-:S07]  /*a3c0*/  MOV R0, UR5 ;  /* 0x0000000500007c02 */ /* 0x000fce0008000f00 */
.L_x_155:
[----:B-1----:R1:W2:Y:S02]  /*a3d0*/  SYNCS.PHASECHK.TRANS64.TRYWAIT P0, [R0+URZ], R3 ;  /* 0x00000003000075a7 */ /* 0x0022a400080011ff */
[----:B--2---:R-:W-:Y:S05]  /*a3e0*/  @!P0 NANOSLEEP.SYNCS 0x989680 ;  /* 0x009896800000895d */ /* 0x004fea0003900000 */
[----:B------:R-:W2:Y:S02]  /*a3f0*/  @!P0 SYNCS.PHASECHK.TRANS64 P0, [R0+URZ], R3 ;  /* 0x00000003000085a7 */ /* 0x000ea400080010ff */
[----:B--2---:R-:W-:Y:S05]  /*a400*/  @!P0 BRA `(.L_x_155) ;  /* 0xfffffffc00f08947 */ /* 0x004fea000383ffff */
[----:B------:R-:W-:Y:S05]  /*a410*/  BRA `(.L_x_156) ;  /* 0xffffff8400a47947 */ /* 0x000fea000383ffff */
.L_x_46:
[----:B------:R-:W-:-:S07]  /*a420*/  MOV R0, UR5 ;  /* 0x0000000500007c02 */ /* 0x000fce0008000f00 */
.L_x_157:
[----:B-1----:R1:W2:Y:S02]  /*a430*/  SYNCS.PHASECHK.TRANS64.TRYWAIT P0, [R0+URZ], R3 ;  /* 0x00000003000075a7 */ /* 0x0022a400080011ff */
[----:B--2---:R-:W-:Y:S05]  /*a440*/  @!P0 NANOSLEEP.SYNCS 0x989680 ;  /* 0x009896800000895d */ /* 0x004fea0003900000 */
[----:B------:R-:W2:Y:S02]  /*a450*/  @!P0 SYNCS.PHASECHK.TRANS64 P0, [R0+URZ], R3 ;  /* 0x00000003000085a7 */ /* 0x000ea400080010ff */
[----:B--2---:R-:W-:Y:S05]  /*a460*/  @!P0 BRA `(.L_x_157) ;  /* 0xfffffffc00f08947 */ /* 0x004fea000383ffff */
[----:B------:R-:W-:Y:S05]  /*a470*/  BRA `(.L_x_158) ;  /* 0xffffff8400b07947 */ /* 0x000fea000383ffff */
.L_x_47:
[----:B------:R-:W-:-:S07]  /*a480*/  MOV R0, UR5 ;  /* 0x0000000500007c02 */ /* 0x000fce0008000f00 */
.L_x_159:
[----:B-1----:R1:W2:Y:S02]  /*a490*/  SYNCS.PHASECHK.TRANS64.TRYWAIT P0, [R0+URZ], R3 ;  /* 0x00000003000075a7 */ /* 0x0022a400080011ff */
[----:B--2---:R-:W-:Y:S05]  /*a4a0*/  @!P0 NANOSLEEP.SYNCS 0x989680 ;  /* 0x009896800000895d */ /* 0x004fea0003900000 */
[----:B------:R-:W2:Y:S02]  /*a4b0*/  @!P0 SYNCS.PHASECHK.TRANS64 P0, [R0+URZ], R3 ;  /* 0x00000003000085a7 */ /* 0x000ea400080010ff */
[----:B--2---:R-:W-:Y:S05]  /*a4c0*/  @!P0 BRA `(.L_x_159) ;  /* 0xfffffffc00f08947 */ /* 0x004fea000383ffff */
[----:B------:R-:W-:Y:S05]  /*a4d0*/  BRA `(.L_x_160) ;  /* 0xffffff8400bc7947 */ /* 0x000fea000383ffff */
.L_x_48:
[----:B------:R-:W-:-:S07]  /*a4e0*/  MOV R0, UR5 ;  /* 0x0000000500007c02 */ /* 0x000fce0008000f00 */
.L_x_161:
[----:B-1----:R1:W2:Y:S02]  /*a4f0*/  SYNCS.PHASECHK.TRANS64.TRYWAIT P0, [R0+URZ], R3 ;  /* 0x00000003000075a7 */ /* 0x0022a400080011ff */
[----:B--2---:R-:W-:Y:S05]  /*a500*/  @!P0 NANOSLEEP.SYNCS 0x989680 ;  /* 0x009896800000895d */ /* 0x004fea0003900000 */
[----:B------:R-:W2:Y:S02]  /*a510*/  @!P0 SYNCS.PHASECHK.TRANS64 P0, [R0+URZ], R3 ;  /* 0x00000003000085a7 */ /* 0x000ea400080010ff */
[----:B--2---:R-:W-:Y:S05]  /*a520*/  @!P0 BRA `(.L_x_161) ;  /* 0xfffffffc00f08947 */ /* 0x004fea000383ffff */
[----:B------:R-:W-:Y:S05]  /*a530*/  BRA `(.L_x_162) ;  /* 0xffffff8400c87947 */ /* 0x000fea000383ffff */
.L_x_49:
[----:B------:R-:W-:-:S07]  /*a540*/  MOV R0, UR5 ;  /* 0x0000000500007c02 */ /* 0x000fce0008000f00 */
.L_x_163:
[----:B-1----:R1:W2:Y:S02]  /*a550*/  SYNCS.PHASECHK.TRANS64.TRYWAIT P0, [R0+URZ], R3 ;  /* 0x00000003000075a7 */ /* 0x0022a400080011ff */
[----:B--2---:R-:W-:Y:S05]  /*a560*/  @!P0 NANOSLEEP.SYNCS 0x989680 ;  /* 0x009896800000895d */ /* 0x004fea0003900000 */
[----:B------:R-:W2:Y:S02]  /*a570*/  @!P0 SYNCS.PHASECHK.TRANS64 P0, [R0+URZ], R3 ;  /* 0x00000003000085a7 */ /* 0x000ea400080010ff */
[----:B--2---:R-:W-:Y:S05]  /*a580*/  @!P0 BRA `(.L_x_163) ;  /* 0xfffffffc00f08947 */ /* 0x004fea000383ffff */
[----:B------:R-:W-:Y:S05]  /*a590*/  BRA `(.L_x_164) ;  /* 0xffffff8400d47947 */ /* 0x000fea000383ffff */
.L_x_52:
[----:B-1----:R1:W2:Y:S02]  /*a5a0*/  SYNCS.PHASECHK.TRANS64.TRYWAIT P0, [R2+URZ+0x130], R5 ;  /* 0x00013005020075a7 */ /* 0x0022a400080011ff */
[----:B--2---:R-:W-:Y:S05]  /*a5b0*/  @!P0 NANOSLEEP.SYNCS 0x989680 ;  /* 0x009896800000895d */ /* 0x004fea0003900000 */
[----:B------:R-:W2:Y:S02]  /*a5c0*/  @!P0 SYNCS.PHASECHK.TRANS64 P0, [R2+URZ+0x130], R5 ;  /* 0x00013005020085a7 */ /* 0x000ea400080010ff */
[----:B--2---:R-:W-:Y:S05]  /*a5d0*/  @!P0 BRA `(.L_x_52) ;  /* 0xfffffffc00f08947 */ /* 0x004fea000383ffff */
[----:B------:R-:W-:Y:S05]  /*a5e0*/  BRA `(.L_x_165) ;  /* 0xffffff8800307947 */ /* 0x000fea000383ffff */
.L_x_53:
[----:B------:R-:W-:-:S07]  /*a5f0*/  MOV R2, UR4 ;  /* 0x0000000400027c02 */ /* 0x000fce0008000f00 */
.L_x_166:
[----:B-1----:R1:W2:Y:S02]  /*a600*/  SYNCS.PHASECHK.TRANS64.TRYWAIT P0, [R2+URZ+0xe0], R5 ;  /* 0x0000e005020075a7 */ /* 0x0022a400080011ff */
[----:B--2---:R-:W-:Y:S05]  /*a610*/  @!P0 NANOSLEEP.SYNCS 0x989680 ;  /* 0x009896800000895d */ /* 0x004fea0003900000 */
[----:B------:R-:W2:Y:S02]  /*a620*/  @!P0 SYNCS.PHASECHK.TRANS64 P0, [R2+URZ+0xe0], R5 ;  /* 0x0000e005020085a7 */ /* 0x000ea400080010ff */
[----:B--2---:R-:W-:Y:S05]  /*a630*/  @!P0 BRA `(.L_x_166) ;  /* 0xfffffffc00f08947 */ /* 0x004fea000383ffff */
[----:B------:R-:W-:Y:S05]  /*a640*/  BRA `(.L_x_167) ;  /* 0xffffff8800407947 */ /* 0x000fea000383ffff */
.L_x_54:
[----:B-1----:R1:W2:Y:S02]  /*a650*/  SYNCS.PHASECHK.TRANS64.TRYWAIT P1, [R2+URZ+0xd0], R5 ;  /* 0x0000d005020075a7 */ /* 0x0022a400080211ff */
[----:B--2---:R-:W-:Y:S05]  /*a660*/  @!P1 NANOSLEEP.SYNCS 0x989680 ;  /* 0x009896800000995d */ /* 0x004fea0003900000 */
[----:B------:R-:W2:Y:S02]  /*a670*/  @!P1 SYNCS.PHASECHK.TRANS64 P1, [R2+URZ+0xd0], R5 ;  /* 0x0000d005020095a7 */ /* 0x000ea400080210ff */
[----:B--2---:R-:W-:Y:S05]  /*a680*/  @!P1 BRA `(.L_x_54) ;  /* 0xfffffffc00f09947 */ /* 0x004fea000383ffff */
[----:B------:R-:W-:Y:S05]  /*a690*/  BRA `(.L_x_168) ;  /* 0xffffff8800707947 */ /* 0x000fea000383ffff */
.L_x_57:
[----:B------:R-:W-:-:S07]  /*a6a0*/  MOV R0, UR4 ;  /* 0x0000000400007c02 */ /* 0x000fce0008000f00 */
.L_x_169:
[----:B-1----:R1:W2:Y:S02]  /*a6b0*/  SYNCS.PHASECHK.TRANS64.TRYWAIT P0, [R0+URZ+0xe0], R3 ;  /* 0x0000e003000075a7 */ /* 0x0022a400080011ff */
[----:B--2---:R-:W-:Y:S05]  /*a6c0*/  @!P0 NANOSLEEP.SYNCS 0x989680 ;  /* 0x009896800000895d */ /* 0x004fea0003900000 */
[----:B------:R-:W2:Y:S02]  /*a6d0*/  @!P0 SYNCS.PHASECHK.TRANS64 P0, [R0+URZ+0xe0], R3 ;  /* 0x0000e003000085a7 */ /* 0x000ea400080010ff */
[----:B--2---:R-:W-:Y:S05]  /*a6e0*/  @!P0 BRA `(.L_x_169) ;  /* 0xfffffffc00f08947 */ /* 0x004fea000383ffff */
[----:B------:R-:W-:Y:S05]  /*a6f0*/  BRA `(.L_x_56) ;  /* 0xffffff8800c47947 */ /* 0x000fea000383ffff */
.L_x_66:
[----:B-1----:R-:W-:-:S04]  /*a700*/  MOV R0, UR5 ;  /* 0x0000000500007c02 */ /* 0x002fc80008000f00 */
[----:B------:R1:W2:Y:S03]  /*a710*/  SYNCS.PHASECHK.TRANS64.TRYWAIT P0, [R0+URZ+0x8], R7 ;  /* 0x00000807000075a7 */ /* 0x0002a600080011ff */
[----:B--2---:R-:W-:Y:S05]  /*a720*/  @!P0 NANOSLEEP.SYNCS 0x989680 ;  /* 0x009896800000895d */ /* 0x004fea0003900000 */
[----:B------:R-:W2:Y:S02]  /*a730*/  @!P0 SYNCS.PHASECHK.TRANS64 P0, [R0+URZ+0x8], R7 ;  /* 0x00000807000085a7 */ /* 0x000ea400080010ff */
[----:B--2---:R-:W-:Y:S05]  /*a740*/  @!P0 BRA `(.L_x_66) ;  /* 0xfffffffc00ec8947 */ /* 0x004fea000383ffff */
[----:B------:R-:W-:Y:S05]  /*a750*/  BRA `(.L_x_65) ;  /* 0xffffff8c00787947 */ /* 0x000fea000383ffff */
.L_x_68:
[----:B------:R-:W-:Y:S01]  /*a760*/  BSSY B0, `(.L_x_170) ;  /* 0x0000006000007945 */ /* 0x000fe20003800000 */
[----:B------:R-:W-:-:S07]  /*a770*/  MOV R15, 0xffffffff ;  /* 0xffffffff000f7802 */ /* 0x000fce0000000f00 */
[----:B-1---5:R-:W-:Y:S05]  /*a780*/  WARPSYNC.COLLECTIVE R15, `(.L_x_171) ;  /* 0x000000000f0c7348 */ /* 0x022fea0003c00000 */
[----:B------:R-:W-:Y:S02]  /*a790*/  ELECT P6, UR79, PT ;  /* 0x00000000004f782f */ /* 0x000fe400038c0000 */
[----:B------:R-:W-:Y:S01]  /*a7a0*/  MOV R14, UR79 ;  /* 0x0000004f000e7c02 */ /* 0x000fe20008000f00 */
[----:B-1---5:R-:W-:Y:S10]  /*a7b0*/  ENDCOLLECTIVE ;  /* 0x000000000000791b */ /* 0x022ff40003800000 */
.L_x_171:
[----:B------:R-:W-:Y:S05]  /*a7c0*/  BSYNC B0 ;  /* 0x0000000000007941 */ /* 0x000fea0003800000 */
.L_x_170:
[----:B------:R-:W-:Y:S05]  /*a7d0*/  BRA `(.L_x_172) ;  /* 0xffffff8c00a87947 */ /* 0x000fea000383ffff */
.L_x_70:
[----:B-1----:R-:W-:-:S04]  /*a7e0*/  MOV R0, UR5 ;  /* 0x0000000500007c02 */ /* 0x002fc80008000f00 */
[----:B------:R1:W2:Y:S03]  /*a7f0*/  SYNCS.PHASECHK.TRANS64.TRYWAIT P0, [R0+URZ+0x8], R5 ;  /* 0x00000805000075a7 */ /* 0x0002a600080011ff */
[----:B--2---:R-:W-:Y:S05]  /*a800*/  @!P0 NANOSLEEP.SYNCS 0x989680 ;  /* 0x009896800000895d */ /* 0x004fea0003900000 */
[----:B------:R-:W2:Y:S02]  /*a810*/  @!P0 SYNCS.PHASECHK.TRANS64 P0, [R0+URZ+0x8], R5 ;  /* 0x00000805000085a7 */ /* 0x000ea400080010ff */
[----:B--2---:R-:W-:Y:S05]  /*a820*/  @!P0 BRA `(.L_x_70) ;  /* 0xfffffffc00ec8947 */ /* 0x004fea000383ffff */
[----:B------:R-:W-:Y:S05]  /*a830*/  BRA `(.L_x_69) ;  /* 0xffffff8c00ac7947 */ /* 0x000fea000383ffff */
.L_x_71:
[----:B-1----:R1:W2:Y:S02]  /*a840*/  SYNCS.PHASECHK.TRANS64.TRYWAIT P0, [R0+URZ+0xd0], R5 ;  /* 0x0000d005000075a7 */ /* 0x0022a400080011ff */
[----:B--2---:R-:W-:Y:S05]  /*a850*/  @!P0 NANOSLEEP.SYNCS 0x989680 ;  /* 0x009896800000895d */ /* 0x004fea0003900000 */
[----:B------:R-:W2:Y:S02]  /*a860*/  @!P0 SYNCS.PHASECHK.TRANS64 P0, [R0+URZ+0xd0], R5 ;  /* 0x0000d005000085a7 */ /* 0x000ea400080010ff */
[----:B--2---:R-:W-:Y:S05]  /*a870*/  @!P0 BRA `(.L_x_71) ;  /* 0xfffffffc00f08947 */ /* 0x004fea000383ffff */
[----:B------:R-:W-:Y:S05]  /*a880*/  BRA `(.L_x_173) ;  /* 0xffffff9000987947 */ /* 0x000fea000383ffff */
.L_x_73:
[----:B------:R-:W-:-:S07]  /*a890*/  MOV R0, UR31 ;  /* 0x0000001f00007c02 */ /* 0x000fce0008000f00 */
.L_x_174:
[----:B-1----:R1:W2:Y:S02]  /*a8a0*/  SYNCS.PHASECHK.TRANS64.TRYWAIT P0, [R0+URZ+0x110], R5 ;  /* 0x00011005000075a7 */ /* 0x0022a400080011ff */
[----:B--2---:R-:W-:Y:S05]  /*a8b0*/  @!P0 NANOSLEEP.SYNCS 0x989680 ;  /* 0x009896800000895d */ /* 0x004fea0003900000 */
[----:B------:R-:W2:Y:S02]  /*a8c0*/  @!P0 SYNCS.PHASECHK.TRANS64 P0, [R0+URZ+0x110], R5 ;  /* 0x00011005000085a7 */ /* 0x000ea400080010ff */
[----:B--2---:R-:W-:Y:S05]  /*a8d0*/  @!P0 BRA `(.L_x_174) ;  /* 0xfffffffc00f08947 */ /* 0x004fea000383ffff */
[----:B------:R-:W-:Y:S05]  /*a8e0*/  BRA `(.L_x_175) ;  /* 0xffffff9000e47947 */ /* 0x000fea000383ffff */
.L_x_76:
[----:B------:R-:W-:Y:S07]  /*a8f0*/  MOV R0, UR5 ;  /* 0x0000000500007c02 */ /* 0x000fee0008000f00 */
.L_x_176:
[----:B-1----:R1:W2:Y:S02]  /*a900*/  SYNCS.PHASECHK.TRANS64.TRYWAIT P0, [R0+URZ], R5 ;  /* 0x00000005000075a7 */ /* 0x0022a400080011ff */
[----:B--2---:R-:W-:Y:S05]  /*a910*/  @!P0 NANOSLEEP.SYNCS 0x989680 ;  /* 0x009896800000895d */ /* 0x004fea0003900000 */
[----:B------:R-:W2:Y:S02]  /*a920*/  @!P0 SYNCS.PHASECHK.TRANS64 P0, [R0+URZ], R5 ;  /* 0x00000005000085a7 */ /* 0x000ea400080010ff */
[----:B--2---:R-:W-:Y:S05]  /*a930*/  @!P0 BRA `(.L_x_176) ;  /* 0xfffffffc00f08947 */ /* 0x004fea000383ffff */
[----:B------:R-:W-:Y:S05]  /*a940*/  BRA `(.L_x_75) ;  /* 0xffffff9000f87947 */ /* 0x000fea000383ffff */
.L_x_80:
[----:B-1----:R-:W-:-:S07]  /*a950*/  MOV R0, UR4 ;  /* 0x0000000400007c02 */ /* 0x002fce0008000f00 */
.L_x_177:
[----:B-1----:R1:W2:Y:S02]  /*a960*/  SYNCS.PHASECHK.TRANS64.TRYWAIT P0, [R0+URZ], R3 ;  /* 0x00000003000075a7 */ /* 0x0022a400080011ff */
[----:B--2---:R-:W-:Y:S05]  /*a970*/  @!P0 NANOSLEEP.SYNCS 0x989680 ;  /* 0x009896800000895d */ /* 0x004fea0003900000 */
[----:B------:R-:W2:Y:S02]  /*a980*/  @!P0 SYNCS.PHASECHK.TRANS64 P0, [R0+URZ], R3 ;  /* 0x00000003000085a7 */ /* 0x000ea400080010ff */
[----:B--2---:R-:W-:Y:S05]  /*a990*/  @!P0 BRA `(.L_x_177) ;  /* 0xfffffffc00f08947 */ /* 0x004fea000383ffff */
[----:B------:R-:W-:Y:S05]  /*a9a0*/  BRA `(.L_x_178) ;  /* 0xffffff9400ec7947 */ /* 0x000fea000383ffff */
.L_x_81:
[----:B------:R-:W-:-:S07]  /*a9b0*/  MOV R0, UR5 ;  /* 0x0000000500007c02 */ /* 0x000fce0008000f00 */
.L_x_179:
[----:B-1----:R1:W2:Y:S02]  /*a9c0*/  SYNCS.PHASECHK.TRANS64.TRYWAIT P0, [R0+URZ], R3 ;  /* 0x00000003000075a7 */ /* 0x0022a400080011ff */
[----:B--2---:R-:W-:Y:S05]  /*a9d0*/  @!P0 NANOSLEEP.SYNCS 0x989680 ;  /* 0x009896800000895d */ /* 0x004fea0003900000 */
[----:B------:R-:W2:Y:S02]  /*a9e0*/  @!P0 SYNCS.PHASECHK.TRANS64 P0, [R0+URZ], R3 ;  /* 0x00000003000085a7 */ /* 0x000ea400080010ff */
[----:B--2---:R-:W-:Y:S05]  /*a9f0*/  @!P0 BRA `(.L_x_179) ;  /* 0xfffffffc00f08947 */ /* 0x004fea000383ffff */
[----:B------:R-:W-:Y:S05]  /*aa00*/  BRA `(.L_x_180) ;  /* 0xffffff9400f87947 */ /* 0x000fea000383ffff */
.L_x_82:
[----:B------:R-:W-:-:S07]  /*aa10*/  MOV R0, UR5 ;  /* 0x0000000500007c02 */ /* 0x000fce0008000f00 */
.L_x_181:
[----:B-1----:R1:W2:Y:S02]  /*aa20*/  SYNCS.PHASECHK.TRANS64.TRYWAIT P0, [R0+URZ], R3 ;  /* 0x00000003000075a7 */ /* 0x0022a400080011ff */
[----:B--2---:R-:W-:Y:S05]  /*aa30*/  @!P0 NANOSLEEP.SYNCS 0x989680 ;  /* 0x009896800000895d */ /* 0x004fea0003900000 */
[----:B------:R-:W2:Y:S02]  /*aa40*/  @!P0 SYNCS.PHASECHK.TRANS64 P0, [R0+URZ], R3 ;  /* 0x00000003000085a7 */ /* 0x000ea400080010ff */
[----:B--2---:R-:W-:Y:S05]  /*aa50*/  @!P0 BRA `(.L_x_181) ;  /* 0xfffffffc00f08947 */ /* 0x004fea000383ffff */
[----:B------:R-:W-:Y:S05]  /*aa60*/  BRA `(.L_x_182) ;  /* 0xffffff9800047947 */ /* 0x000fea000383ffff */
.L_x_85:
[----:B------:R-:W-:-:S07]  /*aa70*/  MOV R0, UR26 ;  /* 0x0000001a00007c02 */ /* 0x000fce0008000f00 */
.L_x_183:
[----:B-1----:R1:W2:Y:S02]  /*aa80*/  SYNCS.PHASECHK.TRANS64.TRYWAIT P1, [R0+URZ+0x150], R3 ;  /* 0x00015003000075a7 */ /* 0x0022a400080211ff */
[----:B--2---:R-:W-:Y:S05]  /*aa90*/  @!P1 NANOSLEEP.SYNCS 0x989680 ;  /* 0x009896800000995d */ /* 0x004fea0003900000 */
[----:B------:R-:W2:Y:S02]  /*aaa0*/  @!P1 SYNCS.PHASECHK.TRANS64 P1, [R0+URZ+0x150], R3 ;  /* 0x00015003000095a7 */ /* 0x000ea400080210ff */
[----:B--2---:R-:W-:Y:S05]  /*aab0*/  @!P1 BRA `(.L_x_183) ;  /* 0xfffffffc00f09947 */ /* 0x004fea000383ffff */
[----:B------:R-:W-:Y:S05]  /*aac0*/  BRA `(.L_x_184) ;  /* 0xffffff9800507947 */ /* 0x000fea000383ffff */
.L_x_90:
[----:B--2---:R2:W3:Y:S02]  /*aad0*/  SYNCS.PHASECHK.TRANS64.TRYWAIT P0, [R12+URZ+0xd0], R9 ;  /* 0x0000d0090c0075a7 */ /* 0x0044e400080011ff */
[----:B---3--:R-:W-:Y:S05]  /*aae0*/  @!P0 NANOSLEEP.SYNCS 0x989680 ;  /* 0x009896800000895d */ /* 0x008fea0003900000 */
[----:B------:R-:W3:Y:S02]  /*aaf0*/  @!P0 SYNCS.PHASECHK.TRANS64 P0, [R12+URZ+0xd0], R9 ;  /* 0x0000d0090c0085a7 */ /* 0x000ee400080010ff */
[----:B---3--:R-:W-:Y:S05]  /*ab00*/  @!P0 BRA `(.L_x_90) ;  /* 0xfffffffc00f08947 */ /* 0x008fea000383ffff */
[----:B------:R-:W-:Y:S05]  /*ab10*/  BRA `(.L_x_185) ;  /* 0xffffff9c00847947 */ /* 0x000fea000383ffff */
.L_x_93:
[----:B------:R-:W-:Y:S07]  /*ab20*/  MOV R0, UR21 ;  /* 0x0000001500007c02 */ /* 0x000fee0008000f00 */
.L_x_186:
[----:B--2---:R2:W3:Y:S02]  /*ab30*/  SYNCS.PHASECHK.TRANS64.TRYWAIT P2, [R0+URZ+0xc8], R11 ;  /* 0x0000c80b000075a7 */ /* 0x0044e400080411ff */
[----:B---3--:R-:W-:Y:S05]  /*ab40*/  @!P2 NANOSLEEP.SYNCS 0x989680 ;  /* 0x009896800000a95d */ /* 0x008fea0003900000 */
[----:B------:R-:W3:Y:S02]  /*ab50*/  @!P2 SYNCS.PHASECHK.TRANS64 P2, [R0+URZ+0xc8], R11 ;  /* 0x0000c80b0000a5a7 */ /* 0x000ee400080410ff */
[----:B---3--:R-:W-:Y:S05]  /*ab60*/  @!P2 BRA `(.L_x_186) ;  /* 0xfffffffc00f0a947 */ /* 0x008fea000383ffff */
[----:B------:R-:W-:Y:S05]  /*ab70*/  BRA `(.L_x_92) ;  /* 0xffffffa000ec7947 */ /* 0x000fea000383ffff */
.L_x_96:
[----:B--2---:R-:W-:Y:S07]  /*ab80*/  MOV R0, UR21 ;  /* 0x0000001500007c02 */ /* 0x004fee0008000f00 */
.L_x_187:
[----:B--2---:R2:W3:Y:S02]  /*ab90*/  SYNCS.PHASECHK.TRANS64.TRYWAIT P0, [R0+URZ+0xa0], R9 ;  /* 0x0000a009000075a7 */ /* 0x0044e400080011ff */
[----:B---3--:R-:W-:Y:S05]  /*aba0*/  @!P0 NANOSLEEP.SYNCS 0x989680 ;  /* 0x009896800000895d */ /* 0x008fea0003900000 */
[----:B------:R-:W3:Y:S02]  /*abb0*/  @!P0 SYNCS.PHASECHK.TRANS64 P0, [R0+URZ+0xa0], R9 ;  /* 0x0000a009000085a7 */ /* 0x000ee400080010ff */
[----:B---3--:R-:W-:Y:S05]  /*abc0*/  @!P0 BRA `(.L_x_187) ;  /* 0xfffffffc00f08947 */ /* 0x008fea000383ffff */
[----:B------:R-:W-:Y:S05]  /*abd0*/  BRA `(.L_x_188) ;  /* 0xffffffa400487947 */ /* 0x000fea000383ffff */
.L_x_97:
[----:B------:R-:W-:Y:S07]  /*abe0*/  MOV R0, UR21 ;  /* 0x0000001500007c02 */ /* 0x000fee0008000f00 */
.L_x_189:
[----:B--2---:R2:W3:Y:S02]  /*abf0*/  SYNCS.PHASECHK.TRANS64.TRYWAIT P0, [R0+URZ+0xa8], R9 ;  /* 0x0000a809000075a7 */ /* 0x0044e400080011ff */
[----:B---3--:R-:W-:Y:S05]  /*ac00*/  @!P0 NANOSLEEP.SYNCS 0x989680 ;  /* 0x009896800000895d */ /* 0x008fea0003900000 */
[----:B------:R-:W3:Y:S02]  /*ac10*/  @!P0 SYNCS.PHASECHK.TRANS64 P0, [R0+URZ+0xa8], R9 ;  /* 0x0000a809000085a7 */ /* 0x000ee400080010ff */
[----:B---3--:R-:W-:Y:S05]  /*ac20*/  @!P0 BRA `(.L_x_189) ;  /* 0xfffffffc00f08947 */ /* 0x008fea000383ffff */
[----:B------:R-:W-:Y:S05]  /*ac30*/  BRA `(.L_x_190) ;  /* 0xffffffa400a07947 */ /* 0x000fea000383ffff */
.L_x_98:
[----:B------:R-:W-:Y:S07]  /*ac40*/  MOV R0, UR21 ;  /* 0x0000001500007c02 */ /* 0x000fee0008000f00 */
.L_x_191:
[----:B--2---:R2:W3:Y:S02]  /*ac50*/  SYNCS.PHASECHK.TRANS64.TRYWAIT P0, [R0+URZ+0xb0], R9 ;  /* 0x0000b009000075a7 */ /* 0x0044e400080011ff */
[----:B---3--:R-:W-:Y:S05]  /*ac60*/  @!P0 NANOSLEEP.SYNCS 0x989680 ;  /* 0x009896800000895d */ /* 0x008fea0003900000 */
[----:B------:R-:W3:Y:S02]  /*ac70*/  @!P0 SYNCS.PHASECHK.TRANS64 P0, [R0+URZ+0xb0], R9 ;  /* 0x0000b009000085a7 */ /* 0x000ee400080010ff */
[----:B---3--:R-:W-:Y:S05]  /*ac80*/  @!P0 BRA `(.L_x_191) ;  /* 0xfffffffc00f08947 */ /* 0x008fea000383ffff */
[----:B------:R-:W-:Y:S05]  /*ac90*/  BRA `(.L_x_192) ;  /* 0xffffffa400fc7947 */ /* 0x000fea000383ffff */
.L_x_99:
[----:B------:R-:W-:Y:S07]  /*aca0*/  MOV R0, UR21 ;  /* 0x0000001500007c02 */ /* 0x000fee0008000f00 */
.L_x_193:
[----:B--2---:R2:W3:Y:S02]  /*acb0*/  SYNCS.PHASECHK.TRANS64.TRYWAIT P0, [R0+URZ+0xb8], R9 ;  /* 0x0000b809000075a7 */ /* 0x0044e400080011ff */
[----:B---3--:R-:W-:Y:S05]  /*acc0*/  @!P0 NANOSLEEP.SYNCS 0x989680 ;  /* 0x009896800000895d */ /* 0x008fea0003900000 */
[----:B------:R-:W3:Y:S02]  /*acd0*/  @!P0 SYNCS.PHASECHK.TRANS64 P0, [R0+URZ+0xb8], R9 ;  /* 0x0000b809000085a7 */ /* 0x000ee400080010ff */
[----:B---3--:R-:W-:Y:S05]  /*ace0*/  @!P0 BRA `(.L_x_193) ;  /* 0xfffffffc00f08947 */ /* 0x008fea000383ffff */
[----:B------:R-:W-:Y:S05]  /*acf0*/  BRA `(.L_x_194) ;  /* 0xffffffa800587947 */ /* 0x000fea000383ffff */
.L_x_101:
[----:B------:R-:W-:-:S07]  /*ad00*/  MOV R0, UR21 ;  /* 0x0000001500007c02 */ /* 0x000fce0008000f00 */
.L_x_195:
[----:B--2---:R2:W4:Y:S02]  /*ad10*/  SYNCS.PHASECHK.TRANS64.TRYWAIT P0, [R0+URZ+0xa0], R3 ;  /* 0x0000a003000075a7 */ /* 0x00452400080011ff */
[----:B----4-:R-:W-:Y:S05]  /*ad20*/  @!P0 NANOSLEEP.SYNCS 0x989680 ;  /* 0x009896800000895d */ /* 0x010fea0003900000 */
[----:B------:R-:W4:Y:S02]  /*ad30*/  @!P0 SYNCS.PHASECHK.TRANS64 P0, [R0+URZ+0xa0], R3 ;  /* 0x0000a003000085a7 */ /* 0x000f2400080010ff */
[----:B----4-:R-:W-:Y:S05]  /*ad40*/  @!P0 BRA `(.L_x_195) ;  /* 0xfffffffc00f08947 */ /* 0x010fea000383ffff */
[----:B------:R-:W-:Y:S05]  /*ad50*/  BRA `(.L_x_196) ;  /* 0xffffffa800e47947 */ /* 0x000fea000383ffff */
.L_x_102:
[----:B--2---:R-:W-:-:S07]  /*ad60*/  MOV R0, UR21 ;  /* 0x0000001500007c02 */ /* 0x004fce0008000f00 */
.L_x_197:
[----:B--2---:R2:W4:Y:S02]  /*ad70*/  SYNCS.PHASECHK.TRANS64.TRYWAIT P0, [R0+URZ+0xa8], R3 ;  /* 0x0000a803000075a7 */ /* 0x00452400080011ff */
[----:B----4-:R-:W-:Y:S05]  /*ad80*/  @!P0 NANOSLEEP.SYNCS 0x989680 ;  /* 0x009896800000895d */ /* 0x010fea0003900000 */
[----:B------:R-:W4:Y:S02]  /*ad90*/  @!P0 SYNCS.PHASECHK.TRANS64 P0, [R0+URZ+0xa8], R3 ;  /* 0x0000a803000085a7 */ /* 0x000f2400080010ff */
[----:B----4-:R-:W-:Y:S05]  /*ada0*/  @!P0 BRA `(.L_x_197) ;  /* 0xfffffffc00f08947 */ /* 0x010fea000383ffff */
[----:B------:R-:W-:Y:S05]  /*adb0*/  BRA `(.L_x_198) ;  /* 0xffffffa800d47947 */ /* 0x000fea000383ffff */
.L_x_103:
[----:B--2---:R-:W-:-:S07]  /*adc0*/  MOV R0, UR21 ;  /* 0x0000001500007c02 */ /* 0x004fce0008000f00 */
.L_x_199:
[----:B--2---:R2:W4:Y:S02]  /*add0*/  SYNCS.PHASECHK.TRANS64.TRYWAIT P0, [R0+URZ+0xb0], R3 ;  /* 0x0000b003000075a7 */ /* 0x00452400080011ff */
[----:B----4-:R-:W-:Y:S05]  /*ade0*/  @!P0 NANOSLEEP.SYNCS 0x989680 ;  /* 0x009896800000895d */ /* 0x010fea0003900000 */
[----:B------:R-:W4:Y:S02]  /*adf0*/  @!P0 SYNCS.PHASECHK.TRANS64 P0, [R0+URZ+0xb0], R3 ;  /* 0x0000b003000085a7 */ /* 0x000f2400080010ff */
[----:B----4-:R-:W-:Y:S05]  /*ae00*/  @!P0 BRA `(.L_x_199) ;  /* 0xfffffffc00f08947 */ /* 0x010fea000383ffff */
[----:B------:R-:W-:Y:S05]  /*ae10*/  BRA `(.L_x_200) ;  /* 0xffffffa800c47947 */ /* 0x000fea000383ffff */
.L_x_105:
[----:B-1----:R1:W2:Y:S02]  /*ae20*/  SYNCS.PHASECHK.TRANS64.TRYWAIT P0, [R3+URZ+0xd0], R0 ;  /* 0x0000d000030075a7 */ /* 0x0022a400080011ff */
[----:B--2---:R-:W-:Y:S05]  /*ae30*/  @!P0 NANOSLEEP.SYNCS 0x989680 ;  /* 0x009896800000895d */ /* 0x004fea0003900000 */
[----:B------:R-:W2:Y:S02]  /*ae40*/  @!P0 SYNCS.PHASECHK.TRANS64 P0, [R3+URZ+0xd0], R0 ;  /* 0x0000d000030085a7 */ /* 0x000ea400080010ff */
[----:B--2---:R-:W-:Y:S05]  /*ae50*/  @!P0 BRA `(.L_x_105) ;  /* 0xfffffffc00f08947 */ /* 0x004fea000383ffff */
[----:B------:R-:W-:Y:S05]  /*ae60*/  BRA `(.L_x_201) ;  /* 0xffffffac00887947 */ /* 0x000fea000383ffff */
.L_x_116:
[----:B--2---:R2:W1:Y:S02]  /*ae70*/  SYNCS.PHASECHK.TRANS64.TRYWAIT P1, [R5+URZ+0x80], R2 ;  /* 0x00008002050075a7 */ /* 0x00446400080211ff */
[----:B-1----:R-:W-:Y:S05]  /*ae80*/  @!P1 NANOSLEEP.SYNCS 0x989680 ;  /* 0x009896800000995d */ /* 0x002fea0003900000 */
[----:B------:R-:W1:Y:S02]  /*ae90*/  @!P1 SYNCS.PHASECHK.TRANS64 P1, [R5+URZ+0x80], R2 ;  /* 0x00008002050095a7 */ /* 0x000e6400080210ff */
[----:B-1----:R-:W-:Y:S05]  /*aea0*/  @!P1 BRA `(.L_x_116) ;  /* 0xfffffffc00f09947 */ /* 0x002fea000383ffff */
[----:B------:R-:W-:Y:S05]  /*aeb0*/  BRA `(.L_x_115) ;  /* 0xffffffb800fc7947 */ /* 0x000fea000383ffff */
.L_x_118:
[----:B-1----:R1:W4:Y:S02]  /*aec0*/  SYNCS.PHASECHK.TRANS64.TRYWAIT P0, [R90+URZ+0xf0], R7 ;  /* 0x0000f0075a0075a7 */ /* 0x00232400080011ff */
[----:B----4-:R-:W-:Y:S05]  /*aed0*/  @!P0 NANOSLEEP.SYNCS 0x989680 ;  /* 0x009896800000895d */ /* 0x010fea0003900000 */
[----:B------:R-:W4:Y:S02]  /*aee0*/  @!P0 SYNCS.PHASECHK.TRANS64 P0, [R90+URZ+0xf0], R7 ;  /* 0x0000f0075a0085a7 */ /* 0x000f2400080010ff */
[----:B----4-:R-:W-:Y:S05]  /*aef0*/  @!P0 BRA `(.L_x_118) ;  /* 0xfffffffc00f08947 */ /* 0x010fea000383ffff */
[----:B------:R-:W-:Y:S05]  /*af00*/  BRA `(.L_x_117) ;  /* 0xffffffbc004c7947 */ /* 0x000fea000383ffff */
.L_x_126:
[----:B---3--:R3:W4:Y:S02]  /*af10*/  SYNCS.PHASECHK.TRANS64.TRYWAIT P0, [R103+URZ+0x80], R4 ;  /* 0x00008004670075a7 */ /* 0x00872400080011ff */
[----:B----4-:R-:W-:Y:S05]  /*af20*/  @!P0 NANOSLEEP.SYNCS 0x989680 ;  /* 0x009896800000895d */ /* 0x010fea0003900000 */
[----:B------:R-:W4:Y:S02]  /*af30*/  @!P0 SYNCS.PHASECHK.TRANS64 P0, [R103+URZ+0x80], R4 ;  /* 0x00008004670085a7 */ /* 0x000f2400080010ff */
[----:B----4-:R-:W-:Y:S05]  /*af40*/  @!P0 BRA `(.L_x_126) ;  /* 0xfffffffc00f08947 */ /* 0x010fea000383ffff */
[----:B------:R-:W-:Y:S05]  /*af50*/  BRA `(.L_x_125) ;  /* 0xffffffc800547947 */ /* 0x000fea000383ffff */
.L_x_134:
[----:B---3--:R3:W4:Y:S02]  /*af60*/  SYNCS.PHASECHK.TRANS64.TRYWAIT P0, [R103+URZ+0x80], R4 ;  /* 0x00008004670075a7 */ /* 0x00872400080011ff */
[----:B----4-:R-:W-:Y:S05]  /*af70*/  @!P0 NANOSLEEP.SYNCS 0x989680 ;  /* 0x009896800000895d */ /* 0x010fea0003900000 */
[----:B------:R-:W4:Y:S02]  /*af80*/  @!P0 SYNCS.PHASECHK.TRANS64 P0, [R103+URZ+0x80], R4 ;  /* 0x00008004670085a7 */ /* 0x000f2400080010ff */
[----:B----4-:R-:W-:Y:S05]  /*af90*/  @!P0 BRA `(.L_x_134) ;  /* 0xfffffffc00f08947 */ /* 0x010fea000383ffff */
[----:B------:R-:W-:Y:S05]  /*afa0*/  BRA `(.L_x_133) ;  /* 0xffffffd400a47947 */ /* 0x000fea000383ffff */
.L_x_142:
[----:B---3--:R3:W4:Y:S02]  /*afb0*/  SYNCS.PHASECHK.TRANS64.TRYWAIT P0, [R102+URZ+0x80], R3 ;  /* 0x00008003660075a7 */ /* 0x00872400080011ff */
[----:B----4-:R-:W-:Y:S05]  /*afc0*/  @!P0 NANOSLEEP.SYNCS 0x989680 ;  /* 0x009896800000895d */ /* 0x010fea0003900000 */
[----:B------:R-:W4:Y:S02]  /*afd0*/  @!P0 SYNCS.PHASECHK.TRANS64 P0, [R102+URZ+0x80], R3 ;  /* 0x00008003660085a7 */ /* 0x000f2400080010ff */
[----:B----4-:R-:W-:Y:S05]  /*afe0*/  @!P0 BRA `(.L_x_142) ;  /* 0xfffffffc00f08947 */ /* 0x010fea000383ffff */
[----:B------:R-:W-:Y:S05]  /*aff0*/  BRA `(.L_x_141) ;  /* 0xffffffe000fc7947 */ /* 0x000fea000383ffff */
        .weak           $__internal_0_$__cuda_sm10x_tcgen05_guardrail_trap_col_being_dealloced_not_returned_by_alloc
        .type           $__internal_0_$__cuda_sm10x_tcgen05_guardrail_trap_col_being_dealloced_not_returned_by_alloc,@function
        .size           $__internal_0_$__cuda_sm10x_tcgen05_guardrail_trap_col_being_dealloced_not_returned_by_alloc,($__internal_1_$__cuda_sm10x_tcgen05_guardrail_trap_phase_invalid_during_alloc - $__internal_0_$__cuda_sm10x_tcgen05_guardrail_trap_col_being_dealloced_not_returned_by_alloc)
$__internal_0_$__cuda_sm10x_tcgen05_guardrail_trap_col_being_dealloced_not_returned_by_alloc:
[----:B------:R-:W-:Y:S05]  /*b000*/  BPT.TRAP 0x1 ;  /* 0x000000040000795c */ /* 0x000fea0000300000 */
[----:B------:R-:W-:-:S04]  /*b010*/  HFMA2 R3, -RZ, RZ, 0, 0 ;  /* 0x00000000ff037431 */ /* 0x000fc800000001ff */
[----:B------:R-:W-:Y:S05]  /*b020*/  RET.REL.NODEC R2 `(_ZN7cutlass13device_kernelINS_4gemm6kernel13GemmUniversalIN4cute5tupleIJiiiiEEENS1_10collective13CollectiveMmaINS1_35MainloopSm100TmaUmmaWarpSpecializedILi8ELi2ELi4ENS5_IJNS4_1CILi2EEESB_NSA_ILi1EEEEEEEENS5_IJNSA_ILi128EEENSA_ILi256EEESF_EEENS_12float_e5m2_tENS5_IJlSC_lEEESI_SJ_NS4_8TiledMMAINS4_8MMA_AtomIJNS4_10MMA_TraitsINS4_25SM100_MMA_F8F6F4_2x1SM_SSEJSI_SI_fSF_SG_NS4_17integral_constantINS4_4UMMA5MajorELSQ_0EEESR_NSO_INSP_7ScaleInELSS_0EEEST_EEEEEENS4_6LayoutINS5_IJSC_SC_SC_EEENS5_IJNSA_ILi0EEESY_SY_EEEEENS5_IJNS4_10UnderscoreES11_S11_EEEEENS4_28SM100_TMA_2SM_LOAD_MULTICASTENS4_14ComposedLayoutINS4_7SwizzleILi3ELi4ELi3EEENS4_18smem_ptr_flag_bitsILi8EEENSW_INS5_IJNSA_ILi8EEESF_EEENS5_IJSF_SC_EEEEEEEvNS4_8identityENS4_18SM100_TMA_2SM_LOADES1E_vS1F_EENS_8epilogue10collective18CollectiveEpilogueINS1I_23Sm100TmaWarpSpecializedILi4ELi2ELi32ELb0ELb0EEEJNS5_IJNSA_ILi64EEESG_SF_EEENS5_IJNSW_IS1N_SC_EENSW_INS5_IJNSA_ILi32EEESB_EEENS5_IJSC_SF_EEEEEEEESI_SJ_SI_SJ_NS1I_6fusion15FusionCallbacksIS1M_NS1V_17LinearCombinationISI_fSI_fLNS_15FloatRoundStyleE2EEES1O_S1U_JEEENS4_5SM1004TMEM4LOAD26SM100_TMEM_LOAD_32dp32b32xENS4_13SM90_TMA_LOADENS15_INS16_ILi1ELi4ELi3EEES19_NSW_INS5_IJS1A_S1Q_EEENS5_IJS1Q_SC_EEEEEEENS4_39AutoVectorizingCopyWithAssumedAlignmentILi128EEENS4_14SM90_TMA_STOREES2A_S2C_S2C_EEEvvEEEEvNT_6ParamsE) ;  /* 0xffffff4c02f47950 */ /* 0x000fea0003c3ffff */
        .weak           $__internal_1_$__cuda_sm10x_tcgen05_guardrail_trap_phase_invalid_during_alloc
        .type           $__internal_1_$__cuda_sm10x_tcgen05_guardrail_trap_phase_invalid_during_alloc,@function
        .size           $__internal_1_$__cuda_sm10x_tcgen05_guardrail_trap_phase_invalid_during_alloc,($__internal_2_$__cuda_sm10x_tcgen05_guardrail_trap_unallocated_columns_being_dealloced - $__internal_1_$__cuda_sm10x_tcgen05_guardrail_trap_phase_invalid_during_alloc)
$__internal_1_$__cuda_sm10x_tcgen05_guardrail_trap_phase_invalid_during_alloc:
[----:B------:R-:W-:Y:S05]  /*b030*/  BPT.TRAP 0x1 ;  /* 0x000000040000795c */ /* 0x000fea0000300000 */
[----:B------:R-:W-:-:S04]  /*b040*/  MOV R5, 0x0 ;  /* 0x0000000000057802 */ /* 0x000fc80000000f00 */
[----:B------:R-:W-:Y:S05]  /*b050*/  RET.REL.NODEC R4 `(_ZN7cutlass13device_kernelINS_4gemm6kernel13GemmUniversalIN4cute5tupleIJiiiiEEENS1_10collective13CollectiveMmaINS1_35MainloopSm100TmaUmmaWarpSpecializedILi8ELi2ELi4ENS5_IJNS4_1CILi2EEESB_NSA_ILi1EEEEEEEENS5_IJNSA_ILi128EEENSA_ILi256EEESF_EEENS_12float_e5m2_tENS5_IJlSC_lEEESI_SJ_NS4_8TiledMMAINS4_8MMA_AtomIJNS4_10MMA_TraitsINS4_25SM100_MMA_F8F6F4_2x1SM_SSEJSI_SI_fSF_SG_NS4_17integral_constantINS4_4UMMA5MajorELSQ_0EEESR_NSO_INSP_7ScaleInELSS_0EEEST_EEEEEENS4_6LayoutINS5_IJSC_SC_SC_EEENS5_IJNSA_ILi0EEESY_SY_EEEEENS5_IJNS4_10UnderscoreES11_S11_EEEEENS4_28SM100_TMA_2SM_LOAD_MULTICASTENS4_14ComposedLayoutINS4_7SwizzleILi3ELi4ELi3EEENS4_18smem_ptr_flag_bitsILi8EEENSW_INS5_IJNSA_ILi8EEESF_EEENS5_IJSF_SC_EEEEEEEvNS4_8identityENS4_18SM100_TMA_2SM_LOADES1E_vS1F_EENS_8epilogue10collective18CollectiveEpilogueINS1I_23Sm100TmaWarpSpecializedILi4ELi2ELi32ELb0ELb0EEEJNS5_IJNSA_ILi64EEESG_SF_EEENS5_IJNSW_IS1N_SC_EENSW_INS5_IJNSA_ILi32EEESB_EEENS5_IJSC_SF_EEEEEEEESI_SJ_SI_SJ_NS1I_6fusion15FusionCallbacksIS1M_NS1V_17LinearCombinationISI_fSI_fLNS_15FloatRoundStyleE2EEES1O_S1U_JEEENS4_5SM1004TMEM4LOAD26SM100_TMEM_LOAD_32dp32b32xENS4_13SM90_TMA_LOADENS15_INS16_ILi1ELi4ELi3EEES19_NSW_INS5_IJS1A_S1Q_EEENS5_IJS1Q_SC_EEEEEEENS4_39AutoVectorizingCopyWithAssumedAlignmentILi128EEENS4_14SM90_TMA_STOREES2A_S2C_S2C_EEEvvEEEEvNT_6ParamsE) ;  /* 0xffffff4c04e87950 */ /* 0x000fea0003c3ffff */
        .weak           $__internal_2_$__cuda_sm10x_tcgen05_guardrail_trap_unallocated_columns_being_dealloced
        .type           $__internal_2_$__cuda_sm10x_tcgen05_guardrail_trap_unallocated_columns_being_dealloced,@function
        .size           $__internal_2_$__cuda_sm10x_tcgen05_guardrail_trap_unallocated_columns_being_dealloced,(.L_x_203 - $__internal_2_$__cuda_sm10x_tcgen05_guardrail_trap_unallocated_columns_being_dealloced)
$__internal_2_$__cuda_sm10x_tcgen05_guardrail_trap_unallocated_columns_being_dealloced:
[----:B------:R-:W-:Y:S05]  /*b060*/  BPT.TRAP 0x1 ;  /* 0x000000040000795c */ /* 0x000fea0000300000 */
[----:B------:R-:W-:-:S04]  /*b070*/  HFMA2 R3, -RZ, RZ, 0, 0 ;  /* 0x00000000ff037431 */ /* 0x000fc800000001ff */
[----:B------:R-:W-:Y:S05]  /*b080*/  RET.REL.NODEC R2 `(_ZN7cutlass13device_kernelINS_4gemm6kernel13GemmUniversalIN4cute5tupleIJiiiiEEENS1_10collective13CollectiveMmaINS1_35MainloopSm100TmaUmmaWarpSpecializedILi8ELi2ELi4ENS5_IJNS4_1CILi2EEESB_NSA_ILi1EEEEEEEENS5_IJNSA_ILi128EEENSA_ILi256EEESF_EEENS_12float_e5m2_tENS5_IJlSC_lEEESI_SJ_NS4_8TiledMMAINS4_8MMA_AtomIJNS4_10MMA_TraitsINS4_25SM100_MMA_F8F6F4_2x1SM_SSEJSI_SI_fSF_SG_NS4_17integral_constantINS4_4UMMA5MajorELSQ_0EEESR_NSO_INSP_7ScaleInELSS_0EEEST_EEEEEENS4_6LayoutINS5_IJSC_SC_SC_EEENS5_IJNSA_ILi0EEESY_SY_EEEEENS5_IJNS4_10UnderscoreES11_S11_EEEEENS4_28SM100_TMA_2SM_LOAD_MULTICASTENS4_14ComposedLayoutINS4_7SwizzleILi3ELi4ELi3EEENS4_18smem_ptr_flag_bitsILi8EEENSW_INS5_IJNSA_ILi8EEESF_EEENS5_IJSF_SC_EEEEEEEvNS4_8identityENS4_18SM100_TMA_2SM_LOADES1E_vS1F_EENS_8epilogue10collective18CollectiveEpilogueINS1I_23Sm100TmaWarpSpecializedILi4ELi2ELi32ELb0ELb0EEEJNS5_IJNSA_ILi64EEESG_SF_EEENS5_IJNSW_IS1N_SC_EENSW_INS5_IJNSA_ILi32EEESB_EEENS5_IJSC_SF_EEEEEEEESI_SJ_SI_SJ_NS1I_6fusion15FusionCallbacksIS1M_NS1V_17LinearCombinationISI_fSI_fLNS_15FloatRoundStyleE2EEES1O_S1U_JEEENS4_5SM1004TMEM4LOAD26SM100_TMEM_LOAD_32dp32b32xENS4_13SM90_TMA_LOADENS15_INS16_ILi1ELi4ELi3EEES19_NSW_INS5_IJS1A_S1Q_EEENS5_IJS1Q_SC_EEEEEEENS4_39AutoVectorizingCopyWithAssumedAlignmentILi128EEENS4_14SM90_TMA_STOREES2A_S2C_S2C_EEEvvEEEEvNT_6ParamsE) ;  /* 0xffffff4c02dc7950 */ /* 0x000fea0003c3ffff */
.L_x_202:
[----:B------:R-:W-:-:S00]  /*b090*/  BRA `(.L_x_202) ;  /* 0xfffffffc00fc7947 */ /* 0x000fc0000383ffff */
[----:B------:R-:W-:-:S00]  /*b0a0*/  NOP ;  /* 0x0000000000007918 */ /* 0x000fc00000000000 */
        /* <DEDUP_REMOVED lines=13> */
.L_x_203:


//--------------------- .nv.global.init           --------------------------
	.section	.nv.global.init,"aw",@progbits
.nv.global.init:
	.type		$str$27,@object
	.size		$str$27,($str$28 - $str$27)
$str$27:
        /*0000*/ 	.byte	0x28, 0x61, 0x64, 0x64, 0x72, 0x65, 0x73, 0x73, 0x20, 0x26, 0x20, 0x6d, 0x61, 0x73, 0x6b, 0x29
        /*0010*/ 	.byte	0x20, 0x3d, 0x3d, 0x20, 0x30, 0x00
	.type		$str$28,@object
	.size		$str$28,($str$26 - $str$28)
$str$28:
        /*0016*/ 	.byte	0x2f, 0x74, 0x6d, 0x70, 0x2f, 0x63, 0x75, 0x74, 0x6c, 0x61, 0x73, 0x73, 0x5f, 0x73, 0x77, 0x65
        /*0026*/ 	.byte	0x65, 0x70, 0x5f, 0x73, 0x72, 0x63, 0x2f, 0x69, 0x6e, 0x63, 0x6c, 0x75, 0x64, 0x65, 0x2f, 0x63
        /*0036*/ 	.byte	0x75, 0x74, 0x65, 0x2f, 0x70, 0x6f, 0x69, 0x6e, 0x74, 0x65, 0x72, 0x5f, 0x66, 0x6c, 0x61, 0x67
        /*0046*/ 	.byte	0x67, 0x65, 0x64, 0x2e, 0x68, 0x70, 0x70, 0x00
	.type		$str$26,@object
	.size		$str$26,($str$25 - $str$26)
$str$26:
        /*004e*/ 	.byte	0x2f, 0x74, 0x6d, 0x70, 0x2f, 0x63, 0x75, 0x74, 0x6c, 0x61, 0x73, 0x73, 0x5f, 0x73, 0x77, 0x65
        /*005e*/ 	.byte	0x65, 0x70, 0x5f, 0x73, 0x72, 0x63, 0x2f, 0x69, 0x6e, 0x63, 0x6c, 0x75, 0x64, 0x65, 0x2f, 0x63
        /*006e*/ 	.byte	0x75, 0x74, 0x65, 0x2f, 0x61, 0x74, 0x6f, 0x6d, 0x2f, 0x63, 0x6f, 0x70, 0x79, 0x5f, 0x74, 0x72
        /*007e*/ 	.byte	0x61, 0x69, 0x74, 0x73, 0x5f, 0x73, 0x6d, 0x31, 0x30, 0x30, 0x2e, 0x68, 0x70, 0x70, 0x00
	.type		$str$25,@object
	.size		$str$25,(__unnamed_1 - $str$25)
$str$25:
        /*008d*/ 	.byte	0x28, 0x28, 0x75, 0x69, 0x6e, 0x74, 0x33, 0x32, 0x5f, 0x74, 0x28, 0x74, 0x68, 0x72, 0x65, 0x61
        /*009d*/ 	.byte	0x64, 0x49, 0x64, 0x78, 0x2e, 0x78, 0x29, 0x20, 0x2f, 0x20, 0x33, 0x32, 0x29, 0x20, 0x25, 0x20
        /*00ad*/ 	.byte	0x34, 0x29, 0x20, 0x3d, 0x3d, 0x20, 0x28, 0x28, 0x28, 0x74, 0x6d, 0x65, 0x6d, 0x5f, 0x61, 0x64
        /*00bd*/ 	.byte	0x64, 0x72, 0x20, 0x3e, 0x3e, 0x20, 0x31, 0x36, 0x29, 0x20, 0x2f, 0x20, 0x33, 0x32, 0x29, 0x20
        /*00cd*/ 	.byte	0x25, 0x20, 0x34, 0x29, 0x00
	.type		__unnamed_1,@object
	.size		__unnamed_1,(__unnamed_2 - __unnamed_1)
__unnamed_1:
        /*00d2*/ 	.byte	0x61, 0x75, 0x74, 0x6f, 0x20, 0x63, 0x75, 0x74, 0x65, 0x3a, 0x3a, 0x61, 0x73, 0x5f, 0x70, 0x6f
        /* <DEDUP_REMOVED lines=24> */
        /*0262*/ 	.byte	0x3a, 0x3a, 0x43, 0x3c, 0x34, 0x30, 0x39, 0x36, 0x3e, 0x3e, 0x3e, 0x3e, 0x5d, 0x00
	.type		__unnamed_2,@object
	.size		__unnamed_2,(__unnamed_3 - __unnamed_2)
__unnamed_2:
        /* <DEDUP_REMOVED lines=26> */
	.type		__unnamed_3,@object
	.size		__unnamed_3,(.L_3 - __unnamed_3)
__unnamed_3:
        /* <DEDUP_REMOVED lines=40> */
        /*068e*/ 	.byte	0x74, 0x65, 0x3a, 0x3a, 0x43, 0x3c, 0x30, 0x3e, 0x3e, 0x3e, 0x3e, 0x5d, 0x00
.L_3:


//--------------------- .nv.shared._ZN7cutlass13device_kernelINS_4gemm6kernel13GemmUniversalIN4cute5tupleIJiiiiEEENS1_10collective13CollectiveMmaINS1_35MainloopSm100TmaUmmaWarpSpecializedILi8ELi2ELi4ENS5_IJNS4_1CILi2EEESB_NSA_ILi1EEEEEEEENS5_IJNSA_ILi128EEENSA_ILi256EEESF_EEENS_12float_e5m2_tENS5_IJlSC_lEEESI_SJ_NS4_8TiledMMAINS4_8MMA_AtomIJNS4_10MMA_TraitsINS4_25SM100_MMA_F8F6F4_2x1SM_SSEJSI_SI_fSF_SG_NS4_17integral_constantINS4_4UMMA5MajorELSQ_0EEESR_NSO_INSP_7ScaleInELSS_0EEEST_EEEEEENS4_6LayoutINS5_IJSC_SC_SC_EEENS5_IJNSA_ILi0EEESY_SY_EEEEENS5_IJNS4_10UnderscoreES11_S11_EEEEENS4_28SM100_TMA_2SM_LOAD_MULTICASTENS4_14ComposedLayoutINS4_7SwizzleILi3ELi4ELi3EEENS4_18smem_ptr_flag_bitsILi8EEENSW_INS5_IJNSA_ILi8EEESF_EEENS5_IJSF_SC_EEEEEEEvNS4_8identityENS4_18SM100_TMA_2SM_LOADES1E_vS1F_EENS_8epilogue10collective18CollectiveEpilogueINS1I_23Sm100TmaWarpSpecializedILi4ELi2ELi32ELb0ELb0EEEJNS5_IJNSA_ILi64EEESG_SF_EEENS5_IJNSW_IS1N_SC_EENSW_INS5_IJNSA_ILi32EEESB_EEENS5_IJSC_SF_EEEEEEEESI_SJ_SI_SJ_NS1I_6fusion15FusionCallbacksIS1M_NS1V_17LinearCombinationISI_fSI_fLNS_15FloatRoundStyleE2EEES1O_S1U_JEEENS4_5SM1004TMEM4LOAD26SM100_TMEM_LOAD_32dp32b32xENS4_13SM90_TMA_LOADENS15_INS16_ILi1ELi4ELi3EEES19_NSW_INS5_IJS1A_S1Q_EEENS5_IJS1Q_SC_EEEEEEENS4_39AutoVectorizingCopyWithAssumedAlignmentILi128EEENS4_14SM90_TMA_STOREES2A_S2C_S2C_EEEvvEEEEvNT_6ParamsE --------------------------
	.section	.nv.shared._ZN7cutlass13device_kernelINS_4gemm6kernel13GemmUniversalIN4cute5tupleIJiiiiEEENS1_10collective13CollectiveMmaINS1_35MainloopSm100TmaUmmaWarpSpecializedILi8ELi2ELi4ENS5_IJNS4_1CILi2EEESB_NSA_ILi1EEEEEEEENS5_IJNSA_ILi128EEENSA_ILi256EEESF_EEENS_12float_e5m2_tENS5_IJlSC_lEEESI_SJ_NS4_8TiledMMAINS4_8MMA_AtomIJNS4_10MMA_TraitsINS4_25SM100_MMA_F8F6F4_2x1SM_SSEJSI_SI_fSF_SG_NS4_17integral_constantINS4_4UMMA5MajorELSQ_0EEESR_NSO_INSP_7ScaleInELSS_0EEEST_EEEEEENS4_6LayoutINS5_IJSC_SC_SC_EEENS5_IJNSA_ILi0EEESY_SY_EEEEENS5_IJNS4_10UnderscoreES11_S11_EEEEENS4_28SM100_TMA_2SM_LOAD_MULTICASTENS4_14ComposedLayoutINS4_7SwizzleILi3ELi4ELi3EEENS4_18smem_ptr_flag_bitsILi8EEENSW_INS5_IJNSA_ILi8EEESF_EEENS5_IJSF_SC_EEEEEEEvNS4_8identityENS4_18SM100_TMA_2SM_LOADES1E_vS1F_EENS_8epilogue10collective18CollectiveEpilogueINS1I_23Sm100TmaWarpSpecializedILi4ELi2ELi32ELb0ELb0EEEJNS5_IJNSA_ILi64EEESG_SF_EEENS5_IJNSW_IS1N_SC_EENSW_INS5_IJNSA_ILi32EEESB_EEENS5_IJSC_SF_EEEEEEEESI_SJ_SI_SJ_NS1I_6fusion15FusionCallbacksIS1M_NS1V_17LinearCombinationISI_fSI_fLNS_15FloatRoundStyleE2EEES1O_S1U_JEEENS4_5SM1004TMEM4LOAD26SM100_TMEM_LOAD_32dp32b32xENS4_13SM90_TMA_LOADENS15_INS16_ILi1ELi4ELi3EEES19_NSW_INS5_IJS1A_S1Q_EEENS5_IJS1Q_SC_EEEEEEENS4_39AutoVectorizingCopyWithAssumedAlignmentILi128EEENS4_14SM90_TMA_STOREES2A_S2C_S2C_EEEvvEEEEvNT_6ParamsE,"aw",@nobits
	.sectionflags	@""
	.align	16
	.zero		1024


//--------------------- .nv.shared.reserved.0     --------------------------
	.section	.nv.shared.reserved.0,"aw",@nobits
	.weak		__nv_reservedSMEM_offset_0_alias
	.size		__nv_reservedSMEM_offset_0_alias, 0, 64
	.other		__nv_reservedSMEM_offset_0_alias,@"STO_CUDA_RESERVED_SHARED STV_DEFAULT"
__nv_reservedSMEM_offset_0_alias:
	.zero		0
.nv.shared.reserved.0:
	.zero		64
	.weak		__nv_reservedSMEM_tcgen05_partition
	.type		__nv_reservedSMEM_tcgen05_partition,@object
	.size		__nv_reservedSMEM_tcgen05_partition,(.L_0 - __nv_reservedSMEM_tcgen05_partition)
__nv_reservedSMEM_tcgen05_partition:
	.zero		32
.L_0:


//--------------------- .nv.global                --------------------------
	.section	.nv.global,"aw",@nobits
.nv.global:
	.type		_ZN40_INTERNAL_7671e510_4_k_cu_a37a1199_214884cute1_E,@object
	.size		_ZN40_INTERNAL_7671e510_4_k_cu_a37a1199_214884cute1_E,(_ZN40_INTERNAL_7671e510_4_k_cu_a37a1199_214884cuda3std3__45__cpo6cbeginE - _ZN40_INTERNAL_7671e510_4_k_cu_a37a1199_214884cute1_E)
_ZN40_INTERNAL_7671e510_4_k_cu_a37a1199_214884cute1_E:
	.zero		1
	.type		_ZN40_INTERNAL_7671e510_4_k_cu_a37a1199_214884cuda3std3__45__cpo6cbeginE,@object
	.size		_ZN40_INTERNAL_7671e510_4_k_cu_a37a1199_214884cuda3std3__45__cpo6cbeginE,(_ZN40_INTERNAL_7671e510_4_k_cu_a37a1199_214884cuda3std3__48in_placeE - _ZN40_INTERNAL_7671e510_4_k_cu_a37a1199_214884cuda3std3__45__cpo6cbeginE)
_ZN40_INTERNAL_7671e510_4_k_cu_a37a1199_214884cuda3std3__45__cpo6cbeginE:
	.zero		1
	.type		_ZN40_INTERNAL_7671e510_4_k_cu_a37a1199_214884cuda3std3__48in_placeE,@object
	.size		_ZN40_INTERNAL_7671e510_4_k_cu_a37a1199_214884cuda3std3__48in_placeE,(_ZN40_INTERNAL_7671e510_4_k_cu_a37a1199_214884cuda3std6ranges3__45__cpo9iter_moveE - _ZN40_INTERNAL_7671e510_4_k_cu_a37a1199_214884cuda3std3__48in_placeE)
_ZN40_INTERNAL_7671e510_4_k_cu_a37a1199_214884cuda3std3__48in_placeE:
	.zero		1
	.type		_ZN40_INTERNAL_7671e510_4_k_cu_a37a1199_214884cuda3std6ranges3__45__cpo9iter_moveE,@object
	.size		_ZN40_INTERNAL_7671e510_4_k_cu_a37a1199_214884cuda3std6ranges3__45__cpo9iter_moveE,(_ZN40_INTERNAL_7671e510_4_k_cu_a37a1199_214884cuda3std3__45__cpo5beginE - _ZN40_INTERNAL_7671e510_4_k_cu_a37a1199_214884cuda3std6ranges3__45__cpo9iter_moveE)
_ZN40_INTERNAL_7671e510_4_k_cu_a37a1199_214884cuda3std6ranges3__45__cpo9iter_moveE:
	.zero		1
	.type		_ZN40_INTERNAL_7671e510_4_k_cu_a37a1199_214884cuda3std3__45__cpo5beginE,@object
	.size		_ZN40_INTERNAL_7671e510_4_k_cu_a37a1199_214884cuda3std3__45__cpo5beginE,(_ZN40_INTERNAL_7671e510_4_k_cu_a37a1199_214884cuda3std3__442_GLOBAL__N__7671e510_4_k_cu_a37a1199_214886ignoreE - _ZN40_INTERNAL_7671e510_4_k_cu_a37a1199_214884cuda3std3__45__cpo5beginE)
_ZN40_INTERNAL_7671e510_4_k_cu_a37a1199_214884cuda3std3__45__cpo5beginE:
	.zero		1
	.type		_ZN40_INTERNAL_7671e510_4_k_cu_a37a1199_214884cuda3std3__442_GLOBAL__N__7671e510_4_k_cu_a37a1199_214886ignoreE,@object
	.size		_ZN40_INTERNAL_7671e510_4_k_cu_a37a1199_214884cuda3std3__442_GLOBAL__N__7671e510_4_k_cu_a37a1199_214886ignoreE,(_ZN40_INTERNAL_7671e510_4_k_cu_a37a1199_214884cute7productE - _ZN40_INTERNAL_7671e510_4_k_cu_a37a1199_214884cuda3std3__442_GLOBAL__N__7671e510_4_k_cu_a37a1199_214886ignoreE)
_ZN40_INTERNAL_7671e510_4_k_cu_a37a1199_214884cuda3std3__442_GLOBAL__N__7671e510_4_k_cu_a37a1199_214886ignoreE:
	.zero		1
	.type		_ZN40_INTERNAL_7671e510_4_k_cu_a37a1199_214884cute7productE,@object
	.size		_ZN40_INTERNAL_7671e510_4_k_cu_a37a1199_214884cute7productE,(_ZN40_INTERNAL_7671e510_4_k_cu_a37a1199_214884cuda3std3__45__cpo3endE - _ZN40_INTERNAL_7671e510_4_k_cu_a37a1199_214884cute7productE)
_ZN40_INTERNAL_7671e510_4_k_cu_a37a1199_214884cute7productE:
	.zero		1
	.type		_ZN40_INTERNAL_7671e510_4_k_cu_a37a1199_214884cuda3std3__45__cpo3endE,@object
	.size		_ZN40_INTERNAL_7671e510_4_k_cu_a37a1199_214884cuda3std3__45__cpo3endE,(_ZN40_INTERNAL_7671e510_4_k_cu_a37a1199_214884cuda3std3__419piecewise_constructE - _ZN40_INTERNAL_7671e510_4_k_cu_a37a1199_214884cuda3std3__45__cpo3endE)
_ZN40_INTERNAL_7671e510_4_k_cu_a37a1199_214884cuda3std3__45__cpo3endE:
	.zero		1
	.type		_ZN40_INTERNAL_7671e510_4_k_cu_a37a1199_214884cuda3std3__419piecewise_constructE,@object
	.size		_ZN40_INTERNAL_7671e510_4_k_cu_a37a1199_214884cuda3std3__419piecewise_constructE,(_ZN40_INTERNAL_7671e510_4_k_cu_a37a1199_214884cuda3std3__45__cpo4cendE - _ZN40_INTERNAL_7671e510_4_k_cu_a37a1199_214884cuda3std3__419piecewise_constructE)
_ZN40_INTERNAL_7671e510_4_k_cu_a37a1199_214884cuda3std3__419piecewise_constructE:
	.zero		1
	.type		_ZN40_INTERNAL_7671e510_4_k_cu_a37a1199_214884cuda3std3__45__cpo4cendE,@object
	.size		_ZN40_INTERNAL_7671e510_4_k_cu_a37a1199_214884cuda3std3__45__cpo4cendE,(_ZN40_INTERNAL_7671e510_4_k_cu_a37a1199_214884cuda3std6ranges3__45__cpo4swapE - _ZN40_INTERNAL_7671e510_4_k_cu_a37a1199_214884cuda3std3__45__cpo4cendE)
_ZN40_INTERNAL_7671e510_4_k_cu_a37a1199_214884cuda3std3__45__cpo4cendE:
	.zero		1
	.type		_ZN40_INTERNAL_7671e510_4_k_cu_a37a1199_214884cuda3std6ranges3__45__cpo4swapE,@object
	.size		_ZN40_INTERNAL_7671e510_4_k_cu_a37a1199_214884cuda3std6ranges3__45__cpo4swapE,(.L_11 - _ZN40_INTERNAL_7671e510_4_k_cu_a37a1199_214884cuda3std6ranges3__45__cpo4swapE)
_ZN40_INTERNAL_7671e510_4_k_cu_a37a1199_214884cuda3std6ranges3__45__cpo4swapE:
	.zero		1
.L_11:


//--------------------- .nv.constant0._ZN7cutlass13device_kernelINS_4gemm6kernel13GemmUniversalIN4cute5tupleIJiiiiEEENS1_10collective13CollectiveMmaINS1_35MainloopSm100TmaUmmaWarpSpecializedILi8ELi2ELi4ENS5_IJNS4_1CILi2EEESB_NSA_ILi1EEEEEEEENS5_IJNSA_ILi128EEENSA_ILi256EEESF_EEENS_12float_e5m2_tENS5_IJlSC_lEEESI_SJ_NS4_8TiledMMAINS4_8MMA_AtomIJNS4_10MMA_TraitsINS4_25SM100_MMA_F8F6F4_2x1SM_SSEJSI_SI_fSF_SG_NS4_17integral_constantINS4_4UMMA5MajorELSQ_0EEESR_NSO_INSP_7ScaleInELSS_0EEEST_EEEEEENS4_6LayoutINS5_IJSC_SC_SC_EEENS5_IJNSA_ILi0EEESY_SY_EEEEENS5_IJNS4_10UnderscoreES11_S11_EEEEENS4_28SM100_TMA_2SM_LOAD_MULTICASTENS4_14ComposedLayoutINS4_7SwizzleILi3ELi4ELi3EEENS4_18smem_ptr_flag_bitsILi8EEENSW_INS5_IJNSA_ILi8EEESF_EEENS5_IJSF_SC_EEEEEEEvNS4_8identityENS4_18SM100_TMA_2SM_LOADES1E_vS1F_EENS_8epilogue10collective18CollectiveEpilogueINS1I_23Sm100TmaWarpSpecializedILi4ELi2ELi32ELb0ELb0EEEJNS5_IJNSA_ILi64EEESG_SF_EEENS5_IJNSW_IS1N_SC_EENSW_INS5_IJNSA_ILi32EEESB_EEENS5_IJSC_SF_EEEEEEEESI_SJ_SI_SJ_NS1I_6fusion15FusionCallbacksIS1M_NS1V_17LinearCombinationISI_fSI_fLNS_15FloatRoundStyleE2EEES1O_S1U_JEEENS4_5SM1004TMEM4LOAD26SM100_TMEM_LOAD_32dp32b32xENS4_13SM90_TMA_LOADENS15_INS16_ILi1ELi4ELi3EEES19_NSW_INS5_IJS1A_S1Q_EEENS5_IJS1Q_SC_EEEEEEENS4_39AutoVectorizingCopyWithAssumedAlignmentILi128EEENS4_14SM90_TMA_STOREES2A_S2C_S2C_EEEvvEEEEvNT_6ParamsE --------------------------
	.section	.nv.constant0._ZN7cutlass13device_kernelINS_4gemm6kernel13GemmUniversalIN4cute5tupleIJiiiiEEENS1_10collective13CollectiveMmaINS1_35MainloopSm100TmaUmmaWarpSpecializedILi8ELi2ELi4ENS5_IJNS4_1CILi2EEESB_NSA_ILi1EEEEEEEENS5_IJNSA_ILi128EEENSA_ILi256EEESF_EEENS_12float_e5m2_tENS5_IJlSC_lEEESI_SJ_NS4_8TiledMMAINS4_8MMA_AtomIJNS4_10MMA_TraitsINS4_25SM100_MMA_F8F6F4_2x1SM_SSEJSI_SI_fSF_SG_NS4_17integral_constantINS4_4UMMA5MajorELSQ_0EEESR_NSO_INSP_7ScaleInELSS_0EEEST_EEEEEENS4_6LayoutINS5_IJSC_SC_SC_EEENS5_IJNSA_ILi0EEESY_SY_EEEEENS5_IJNS4_10UnderscoreES11_S11_EEEEENS4_28SM100_TMA_2SM_LOAD_MULTICASTENS4_14ComposedLayoutINS4_7SwizzleILi3ELi4ELi3EEENS4_18smem_ptr_flag_bitsILi8EEENSW_INS5_IJNSA_ILi8EEESF_EEENS5_IJSF_SC_EEEEEEEvNS4_8identityENS4_18SM100_TMA_2SM_LOADES1E_vS1F_EENS_8epilogue10collective18CollectiveEpilogueINS1I_23Sm100TmaWarpSpecializedILi4ELi2ELi32ELb0ELb0EEEJNS5_IJNSA_ILi64EEESG_SF_EEENS5_IJNSW_IS1N_SC_EENSW_INS5_IJNSA_ILi32EEESB_EEENS5_IJSC_SF_EEEEEEEESI_SJ_SI_SJ_NS1I_6fusion15FusionCallbacksIS1M_NS1V_17LinearCombinationISI_fSI_fLNS_15FloatRoundStyleE2EEES1O_S1U_JEEENS4_5SM1004TMEM4LOAD26SM100_TMEM_LOAD_32dp32b32xENS4_13SM90_TMA_LOADENS15_INS16_ILi1ELi4ELi3EEES19_NSW_INS5_IJS1A_S1Q_EEENS5_IJS1Q_SC_EEEEEEENS4_39AutoVectorizingCopyWithAssumedAlignmentILi128EEENS4_14SM90_TMA_STOREES2A_S2C_S2C_EEEvvEEEEvNT_6ParamsE,"a",@progbits
	.sectionflags	@""
	.align	4
.nv.constant0._ZN7cutlass13device_kernelINS_4gemm6kernel13GemmUniversalIN4cute5tupleIJiiiiEEENS1_10collective13CollectiveMmaINS1_35MainloopSm100TmaUmmaWarpSpecializedILi8ELi2ELi4ENS5_IJNS4_1CILi2EEESB_NSA_ILi1EEEEEEEENS5_IJNSA_ILi128EEENSA_ILi256EEESF_EEENS_12float_e5m2_tENS5_IJlSC_lEEESI_SJ_NS4_8TiledMMAINS4_8MMA_AtomIJNS4_10MMA_TraitsINS4_25SM100_MMA_F8F6F4_2x1SM_SSEJSI_SI_fSF_SG_NS4_17integral_constantINS4_4UMMA5MajorELSQ_0EEESR_NSO_INSP_7ScaleInELSS_0EEEST_EEEEEENS4_6LayoutINS5_IJSC_SC_SC_EEENS5_IJNSA_ILi0EEESY_SY_EEEEENS5_IJNS4_10UnderscoreES11_S11_EEEEENS4_28SM100_TMA_2SM_LOAD_MULTICASTENS4_14ComposedLayoutINS4_7SwizzleILi3ELi4ELi3EEENS4_18smem_ptr_flag_bitsILi8EEENSW_INS5_IJNSA_ILi8EEESF_EEENS5_IJSF_SC_EEEEEEEvNS4_8identityENS4_18SM100_TMA_2SM_LOADES1E_vS1F_EENS_8epilogue10collective18CollectiveEpilogueINS1I_23Sm100TmaWarpSpecializedILi4ELi2ELi32ELb0ELb0EEEJNS5_IJNSA_ILi64EEESG_SF_EEENS5_IJNSW_IS1N_SC_EENSW_INS5_IJNSA_ILi32EEESB_EEENS5_IJSC_SF_EEEEEEEESI_SJ_SI_SJ_NS1I_6fusion15FusionCallbacksIS1M_NS1V_17LinearCombinationISI_fSI_fLNS_15FloatRoundStyleE2EEES1O_S1U_JEEENS4_5SM1004TMEM4LOAD26SM100_TMEM_LOAD_32dp32b32xENS4_13SM90_TMA_LOADENS15_INS16_ILi1ELi4ELi3EEES19_NSW_INS5_IJS1A_S1Q_EEENS5_IJS1Q_SC_EEEEEEENS4_39AutoVectorizingCopyWithAssumedAlignmentILi128EEENS4_14SM90_TMA_STOREES2A_S2C_S2C_EEEvvEEEEvNT_6ParamsE:
	.zero		2944


//--------------------- SYMBOLS --------------------------

	.type		.nv.reservedSmem.offset0,@object
	.size		.nv.reservedSmem.offset0,0x4
	.type		.nv.reservedSmem.cap,@object
	.size		.nv.reservedSmem.cap,0x4
	.type		__assertfail,@function
